	.target	sm_90a

	.elftype	@"ET_EXEC"


//--------------------- .note.nv.tkinfo           --------------------------
	.section	.note.nv.tkinfo,"",@"SHT_NOTE"
	.sectionflags	@"SHF_NOTE_NV_TKINFO"
	.tkinfo
        /*0018*/ 	.word	0x00000002
        /*0030*/ 	.string	""
        /*0030*/ 	.string	"ptxas"
        /*0030*/ 	.string	"Cuda compilation tools, release 13.0, V13.0.88"
        /*0030*/ 	.string	"Build cuda_13.0.r13.0/compiler.36424714_0"
        /*0030*/ 	.string	"-arch sm_90a -m 64 "



//--------------------- .note.nv.cuinfo           --------------------------
	.section	.note.nv.cuinfo,"",@"SHT_NOTE"
	.sectionflags	@"SHF_NOTE_NV_CUINFO"
        /*0018*/ 	.short	0x0002
        /*001a*/ 	.short	0x005a
        /*001c*/ 	.short	0x0082
	.zero		2


//--------------------- .nv.info                  --------------------------
	.section	.nv.info,"",@"SHT_CUDA_INFO"
	.align	4


	//----- nvinfo : EIATTR_REGCOUNT
	.align		4
        /*0000*/ 	.byte	0x04, 0x2f
        /*0002*/ 	.short	(.L_15 - .L_14)
	.align		4
.L_14:
        /*0004*/ 	.word	index@(_ZN7cutlass13device_kernelINS_4gemm6kernel13GemmUniversalIN4cute5tupleIJiiiiEEENS1_10collective13CollectiveMmaINS1_34MainloopSm90TmaGmmaWarpSpecializedILi4ENS5_IJNS4_1CILi2EEENSA_ILi1EEESC_EEENS1_35KernelTmaWarpSpecializedCooperativeEEENS5_IJNSA_ILi256EEENSA_ILi192EEENSA_ILi128EEEEEEaNS5_IJlSC_lEEEaSK_NS4_8TiledMMAINS4_8MMA_AtomIJNS4_4SM904GMMA27MMA_64x192x32_S32S8S8_SS_TNEEEENS4_6LayoutISD_NS5_IJSC_NSA_ILi0EEESS_EEEEENS5_IJNS4_10UnderscoreESV_SV_EEEEENS4_13SM90_TMA_LOADENS4_14ComposedLayoutINS4_7SwizzleILi3ELi4ELi3EEENS4_18smem_ptr_flag_bitsILi8EEENSR_INS5_IJNSA_ILi8EEESI_EEENS5_IJSI_SC_EEEEEEEvNS4_8identityENS4_23SM90_TMA_LOAD_MULTICASTES18_vS19_EENS_8epilogue10collective6detail29Sm90TmaWarpSpecializedAdapterINS1D_15DefaultEpilogueIaSK_SK_NS1C_6thread17LinearCombinationIaLi1EiiLNS1H_9ScaleType4KindE0ELNS_15FloatRoundStyleE2EaEENS1_15EpilogueDefaultEEEEEvvEEEEvNT_6ParamsE)
        /*0008*/ 	.word	0x000000a8


	//----- nvinfo : EIATTR_FRAME_SIZE
	.align		4
.L_15:
        /*000c*/ 	.byte	0x04, 0x11
        /*000e*/ 	.short	(.L_17 - .L_16)
	.align		4
.L_16:
        /*0010*/ 	.word	index@(_ZN7cutlass13device_kernelINS_4gemm6kernel13GemmUniversalIN4cute5tupleIJiiiiEEENS1_10collective13CollectiveMmaINS1_34MainloopSm90TmaGmmaWarpSpecializedILi4ENS5_IJNS4_1CILi2EEENSA_ILi1EEESC_EEENS1_35KernelTmaWarpSpecializedCooperativeEEENS5_IJNSA_ILi256EEENSA_ILi192EEENSA_ILi128EEEEEEaNS5_IJlSC_lEEEaSK_NS4_8TiledMMAINS4_8MMA_AtomIJNS4_4SM904GMMA27MMA_64x192x32_S32S8S8_SS_TNEEEENS4_6LayoutISD_NS5_IJSC_NSA_ILi0EEESS_EEEEENS5_IJNS4_10UnderscoreESV_SV_EEEEENS4_13SM90_TMA_LOADENS4_14ComposedLayoutINS4_7SwizzleILi3ELi4ELi3EEENS4_18smem_ptr_flag_bitsILi8EEENSR_INS5_IJNSA_ILi8EEESI_EEENS5_IJSI_SC_EEEEEEEvNS4_8identityENS4_23SM90_TMA_LOAD_MULTICASTES18_vS19_EENS_8epilogue10collective6detail29Sm90TmaWarpSpecializedAdapterINS1D_15DefaultEpilogueIaSK_SK_NS1C_6thread17LinearCombinationIaLi1EiiLNS1H_9ScaleType4KindE0ELNS_15FloatRoundStyleE2EaEENS1_15EpilogueDefaultEEEEEvvEEEEvNT_6ParamsE)
        /*0014*/ 	.word	0x00000000


	//----- nvinfo : EIATTR_MIN_STACK_SIZE
	.align		4
.L_17:
        /*0018*/ 	.byte	0x04, 0x12
        /*001a*/ 	.short	(.L_19 - .L_18)
	.align		4
.L_18:
        /*001c*/ 	.word	index@(_ZN7cutlass13device_kernelINS_4gemm6kernel13GemmUniversalIN4cute5tupleIJiiiiEEENS1_10collective13CollectiveMmaINS1_34MainloopSm90TmaGmmaWarpSpecializedILi4ENS5_IJNS4_1CILi2EEENSA_ILi1EEESC_EEENS1_35KernelTmaWarpSpecializedCooperativeEEENS5_IJNSA_ILi256EEENSA_ILi192EEENSA_ILi128EEEEEEaNS5_IJlSC_lEEEaSK_NS4_8TiledMMAINS4_8MMA_AtomIJNS4_4SM904GMMA27MMA_64x192x32_S32S8S8_SS_TNEEEENS4_6LayoutISD_NS5_IJSC_NSA_ILi0EEESS_EEEEENS5_IJNS4_10UnderscoreESV_SV_EEEEENS4_13SM90_TMA_LOADENS4_14ComposedLayoutINS4_7SwizzleILi3ELi4ELi3EEENS4_18smem_ptr_flag_bitsILi8EEENSR_INS5_IJNSA_ILi8EEESI_EEENS5_IJSI_SC_EEEEEEEvNS4_8identityENS4_23SM90_TMA_LOAD_MULTICASTES18_vS19_EENS_8epilogue10collective6detail29Sm90TmaWarpSpecializedAdapterINS1D_15DefaultEpilogueIaSK_SK_NS1C_6thread17LinearCombinationIaLi1EiiLNS1H_9ScaleType4KindE0ELNS_15FloatRoundStyleE2EaEENS1_15EpilogueDefaultEEEEEvvEEEEvNT_6ParamsE)
        /*0020*/ 	.word	0x00000000
.L_19:


//--------------------- .nv.compat                --------------------------
	.section	.nv.compat,"",@"SHT_CUDA_COMPAT_INFO"
	.align	4
        /*0000*/ 	.byte	0x02, 0x09, 0x01, 0x00, 0x02, 0x02, 0x04, 0x00, 0x02, 0x05, 0x05, 0x00, 0x03, 0x07, 0x01, 0x01
        /*0010*/ 	.byte	0x02, 0x03, 0x01, 0x00, 0x02, 0x06, 0x01, 0x00, 0x04, 0x0b, 0x08, 0x00, 0x00, 0x00, 0x00, 0x00
        /*0020*/ 	.byte	0x00, 0x00, 0x00, 0x00


//--------------------- .nv.info._ZN7cutlass13device_kernelINS_4gemm6kernel13GemmUniversalIN4cute5tupleIJiiiiEEENS1_10collective13CollectiveMmaINS1_34MainloopSm90TmaGmmaWarpSpecializedILi4ENS5_IJNS4_1CILi2EEENSA_ILi1EEESC_EEENS1_35KernelTmaWarpSpecializedCooperativeEEENS5_IJNSA_ILi256EEENSA_ILi192EEENSA_ILi128EEEEEEaNS5_IJlSC_lEEEaSK_NS4_8TiledMMAINS4_8MMA_AtomIJNS4_4SM904GMMA27MMA_64x192x32_S32S8S8_SS_TNEEEENS4_6LayoutISD_NS5_IJSC_NSA_ILi0EEESS_EEEEENS5_IJNS4_10UnderscoreESV_SV_EEEEENS4_13SM90_TMA_LOADENS4_14ComposedLayoutINS4_7SwizzleILi3ELi4ELi3EEENS4_18smem_ptr_flag_bitsILi8EEENSR_INS5_IJNSA_ILi8EEESI_EEENS5_IJSI_SC_EEEEEEEvNS4_8identityENS4_23SM90_TMA_LOAD_MULTICASTES18_vS19_EENS_8epilogue10collective6detail29Sm90TmaWarpSpecializedAdapterINS1D_15DefaultEpilogueIaSK_SK_NS1C_6thread17LinearCombinationIaLi1EiiLNS1H_9ScaleType4KindE0ELNS_15FloatRoundStyleE2EaEENS1_15EpilogueDefaultEEEEEvvEEEEvNT_6ParamsE --------------------------
	.section	.nv.info._ZN7cutlass13device_kernelINS_4gemm6kernel13GemmUniversalIN4cute5tupleIJiiiiEEENS1_10collective13CollectiveMmaINS1_34MainloopSm90TmaGmmaWarpSpecializedILi4ENS5_IJNS4_1CILi2EEENSA_ILi1EEESC_EEENS1_35KernelTmaWarpSpecializedCooperativeEEENS5_IJNSA_ILi256EEENSA_ILi192EEENSA_ILi128EEEEEEaNS5_IJlSC_lEEEaSK_NS4_8TiledMMAINS4_8MMA_AtomIJNS4_4SM904GMMA27MMA_64x192x32_S32S8S8_SS_TNEEEENS4_6LayoutISD_NS5_IJSC_NSA_ILi0EEESS_EEEEENS5_IJNS4_10UnderscoreESV_SV_EEEEENS4_13SM90_TMA_LOADENS4_14ComposedLayoutINS4_7SwizzleILi3ELi4ELi3EEENS4_18smem_ptr_flag_bitsILi8EEENSR_INS5_IJNSA_ILi8EEESI_EEENS5_IJSI_SC_EEEEEEEvNS4_8identityENS4_23SM90_TMA_LOAD_MULTICASTES18_vS19_EENS_8epilogue10collective6detail29Sm90TmaWarpSpecializedAdapterINS1D_15DefaultEpilogueIaSK_SK_NS1C_6thread17LinearCombinationIaLi1EiiLNS1H_9ScaleType4KindE0ELNS_15FloatRoundStyleE2EaEENS1_15EpilogueDefaultEEEEEvvEEEEvNT_6ParamsE,"",@"SHT_CUDA_INFO"
	.sectionflags	@""
	.align	4


	//----- nvinfo : EIATTR_CUDA_API_VERSION
	.align		4
        /*0000*/ 	.byte	0x04, 0x37
        /*0002*/ 	.short	(.L_21 - .L_20)
.L_20:
        /*0004*/ 	.word	0x00000082


	//----- nvinfo : EIATTR_KPARAM_INFO
	.align		4
.L_21:
        /*0008*/ 	.byte	0x04, 0x17
        /*000a*/ 	.short	(.L_23 - .L_22)
.L_22:
        /*000c*/ 	.word	0x00000000
        /*0010*/ 	.short	0x0000
        /*0012*/ 	.short	0x0070
        /*0014*/ 	.byte	0x00, 0xf0, 0x01, 0x10


	//----- nvinfo : EIATTR_SPARSE_MMA_MASK
	.align		4
.L_23:
        /*0018*/ 	.byte	0x03, 0x50
        /*001a*/ 	.short	0x0000


	//----- nvinfo : EIATTR_MAXREG_COUNT
	.align		4
        /*001c*/ 	.byte	0x03, 0x1b
        /*001e*/ 	.short	0x00a8


	//----- nvinfo : EIATTR_NUM_BARRIERS
	.align		4
        /*0020*/ 	.byte	0x02, 0x4c
        /*0022*/ 	.byte	0x01
	.zero		1


	//----- nvinfo : EIATTR_EXTERNS
	.align		4
        /*0024*/ 	.byte	0x04, 0x0f
        /*0026*/ 	.short	(.L_25 - .L_24)


	//   ....[0]....
	.align		4
.L_24:
        /*0028*/ 	.word	index@(__assertfail)


	//----- nvinfo : EIATTR_MERCURY_ISA_VERSION
	.align		4
.L_25:
        /*002c*/ 	.byte	0x03, 0x5f
        /*002e*/ 	.short	0x0101


	//----- nvinfo : EIATTR_INT_WARP_WIDE_INSTR_OFFSETS
	.align		4
        /*0030*/ 	.byte	0x04, 0x31
        /*0032*/ 	.short	(.L_27 - .L_26)


	//   ....[0]....
.L_26:
        /*0034*/ 	.word	0x00000550


	//   ....[1]....
        /*0038*/ 	.word	0x00000570


	//   ....[2]....
        /*003c*/ 	.word	0x00000700


	//   ....[3]....
        /*0040*/ 	.word	0x00002130


	//----- nvinfo : EIATTR_COOP_GROUP_MASK_REGIDS
	.align		4
.L_27:
        /*0044*/ 	.byte	0x04, 0x29
        /*0046*/ 	.short	(.L_29 - .L_28)


	//   ....[0]....
.L_28:
        /*0048*/ 	.word	0xffffffff


	//   ....[1]....
        /*004c*/ 	.word	0xffffffff


	//   ....[2]....
        /*0050*/ 	.word	0xffffffff


	//   ....[3]....
        /*0054*/ 	.word	0xffffffff


	//   ....[4]....
        /*0058*/ 	.word	0xffffffff


	//   ....[5]....
        /*005c*/ 	.word	0xffffffff


	//----- nvinfo : EIATTR_COOP_GROUP_INSTR_OFFSETS
	.align		4
.L_29:
        /*0060*/ 	.byte	0x04, 0x28
        /*0062*/ 	.short	(.L_31 - .L_30)


	//   ....[0]....
.L_30:
        /*0064*/ 	.word	0x00000060


	//   ....[1]....
        /*0068*/ 	.word	0x00000070


	//   ....[2]....
        /*006c*/ 	.word	0x00000190


	//   ....[3]....
        /*0070*/ 	.word	0x000003c0


	//   ....[4]....
        /*0074*/ 	.word	0x00000830


	//   ....[5]....
        /*0078*/ 	.word	0x000013b0


	//----- nvinfo : EIATTR_REG_RECONFIG
	.align		4
.L_31:
        /*007c*/ 	.byte	0x01, 0x54
	.zero		2


	//----- nvinfo : EIATTR_SYSCALL_OFFSETS
	.align		4
        /*0080*/ 	.byte	0x04, 0x46
        /*0082*/ 	.short	(.L_33 - .L_32)


	//   ....[0]....
.L_32:
        /*0084*/ 	.word	0x00001580


	//----- nvinfo : EIATTR_MBARRIER_INSTR_OFFSETS
	.align		4
.L_33:
        /*0088*/ 	.byte	0x04, 0x39
        /*008a*/ 	.short	(.L_35 - .L_34)


	//   ....[0]....
.L_34:
        /*008c*/ 	.word	0x00000310
        /*0090*/ 	.word	0x000000ff
        /*0094*/ 	.word	0x00000000
        /*0098*/ 	.short	0x0100
        /*009a*/ 	.byte	0x08
	.zero		1


	//   ....[1]....
        /*009c*/ 	.word	0x00000320
        /*00a0*/ 	.word	0x000000ff
        /*00a4*/ 	.word	0x00000020
        /*00a8*/ 	.short	0x0100
        /*00aa*/ 	.byte	0x08
	.zero		1


	//   ....[2]....
        /*00ac*/ 	.word	0x00000330
        /*00b0*/ 	.word	0x000000ff
        /*00b4*/ 	.word	0x00000008
        /*00b8*/ 	.short	0x0100
        /*00ba*/ 	.byte	0x08
	.zero		1


	//   ....[3]....
        /*00bc*/ 	.word	0x00000340
        /*00c0*/ 	.word	0x000000ff
        /*00c4*/ 	.word	0x00000028
        /*00c8*/ 	.short	0x0100
        /*00ca*/ 	.byte	0x08
	.zero		1


	//   ....[4]....
        /*00cc*/ 	.word	0x00000350
        /*00d0*/ 	.word	0x000000ff
        /*00d4*/ 	.word	0x00000010
        /*00d8*/ 	.short	0x0100
        /*00da*/ 	.byte	0x08
	.zero		1


	//   ....[5]....
        /*00dc*/ 	.word	0x00000360
        /*00e0*/ 	.word	0x000000ff
        /*00e4*/ 	.word	0x00000030
        /*00e8*/ 	.short	0x0100
        /*00ea*/ 	.byte	0x08
	.zero		1


	//   ....[6]....
        /*00ec*/ 	.word	0x00000370
        /*00f0*/ 	.word	0x000000ff
        /*00f4*/ 	.word	0x00000018
        /*00f8*/ 	.short	0x0100
        /*00fa*/ 	.byte	0x08
	.zero		1


	//   ....[7]....
        /*00fc*/ 	.word	0x00000380
        /*0100*/ 	.word	0x000000ff
        /*0104*/ 	.word	0x00000038
        /*0108*/ 	.short	0x0100
        /*010a*/ 	.byte	0x08
	.zero		1


	//   ....[8]....
        /*010c*/ 	.word	0x00000740
        /*0110*/ 	.word	0x000000ff
        /*0114*/ 	.word	0x00000050
        /*0118*/ 	.short	0x0100
        /*011a*/ 	.byte	0x06
	.zero		1


	//   ....[9]....
        /*011c*/ 	.word	0x000007a0
        /*0120*/ 	.word	0x000000ff
        /*0124*/ 	.word	0x00000058
        /*0128*/ 	.short	0x0100
        /*012a*/ 	.byte	0x06
	.zero		1


	//   ....[10]....
        /*012c*/ 	.word	0x00001660
        /*0130*/ 	.word	0x00000003
        /*0134*/ 	.word	0x00000000
        /*0138*/ 	.short	0x010a
        /*013a*/ 	.byte	0x3f
	.zero		1


	//   ....[11]....
        /*013c*/ 	.word	0x000016a0
        /*0140*/ 	.word	0x00000003
        /*0144*/ 	.word	0x00000000
        /*0148*/ 	.short	0x010a
        /*014a*/ 	.byte	0x3f
	.zero		1


	//   ....[12]....
        /*014c*/ 	.word	0x00001bb0
        /*0150*/ 	.word	0x00000003
        /*0154*/ 	.word	0x00000000
        /*0158*/ 	.short	0x010a
        /*015a*/ 	.byte	0x3f
	.zero		1


	//   ....[13]....
        /*015c*/ 	.word	0x00001bf0
        /*0160*/ 	.word	0x00000003
        /*0164*/ 	.word	0x00000000
        /*0168*/ 	.short	0x010a
        /*016a*/ 	.byte	0x3f
	.zero		1


	//   ....[14]....
        /*016c*/ 	.word	0x00001fb0
        /*0170*/ 	.word	0x00000000
        /*0174*/ 	.word	0x00000000
        /*0178*/ 	.short	0x0101
        /*017a*/ 	.byte	0x3f
	.zero		1


	//   ....[15]....
        /*017c*/ 	.word	0x000021c0
        /*0180*/ 	.word	0x00000000
        /*0184*/ 	.word	0x00000000
        /*0188*/ 	.short	0x0101
        /*018a*/ 	.byte	0x3f
	.zero		1


	//   ....[16]....
        /*018c*/ 	.word	0x0000c9a0
        /*0190*/ 	.word	0x0000000f
        /*0194*/ 	.word	0x00000020
        /*0198*/ 	.short	0x010a
        /*019a*/ 	.byte	0x3f
	.zero		1


	//   ....[17]....
        /*019c*/ 	.word	0x0000cd80
        /*01a0*/ 	.word	0x00000004
        /*01a4*/ 	.word	0x00000058
        /*01a8*/ 	.short	0x0101
        /*01aa*/ 	.byte	0x3f
	.zero		1


	//   ....[18]....
        /*01ac*/ 	.word	0x0000d4e0
        /*01b0*/ 	.word	0x00000005
        /*01b4*/ 	.word	0x00000000
        /*01b8*/ 	.short	0x010a
        /*01ba*/ 	.byte	0x3f
	.zero		1


	//   ....[19]....
        /*01bc*/ 	.word	0x0000d560
        /*01c0*/ 	.word	0x00000007
        /*01c4*/ 	.word	0x00000000
        /*01c8*/ 	.short	0x010a
        /*01ca*/ 	.byte	0x3f
	.zero		1


	//   ....[20]....
        /*01cc*/ 	.word	0x0000d5f0
        /*01d0*/ 	.word	0x00000006
        /*01d4*/ 	.word	0x00000000
        /*01d8*/ 	.short	0x010a
        /*01da*/ 	.byte	0x3f
	.zero		1


	//   ....[21]....
        /*01dc*/ 	.word	0x0000d680
        /*01e0*/ 	.word	0x00000003
        /*01e4*/ 	.word	0x00000000
        /*01e8*/ 	.short	0x010a
        /*01ea*/ 	.byte	0x3f
	.zero		1


	//   ....[22]....
        /*01ec*/ 	.word	0x0000d6e0
        /*01f0*/ 	.word	0x00000003
        /*01f4*/ 	.word	0x00000000
        /*01f8*/ 	.short	0x010a
        /*01fa*/ 	.byte	0x3f
	.zero		1


	//   ....[23]....
        /*01fc*/ 	.word	0x0000d730
        /*0200*/ 	.word	0x00000003
        /*0204*/ 	.word	0x00000000
        /*0208*/ 	.short	0x010a
        /*020a*/ 	.byte	0x3f
	.zero		1


	//   ....[24]....
        /*020c*/ 	.word	0x0000d800
        /*0210*/ 	.word	0x0000000f
        /*0214*/ 	.word	0x00000020
        /*0218*/ 	.short	0x010a
        /*021a*/ 	.byte	0x3f
	.zero		1


	//   ....[25]....
        /*021c*/ 	.word	0x0000d8d0
        /*0220*/ 	.word	0x00000005
        /*0224*/ 	.word	0x00000000
        /*0228*/ 	.short	0x010a
        /*022a*/ 	.byte	0x3f
	.zero		1


	//   ....[26]....
        /*022c*/ 	.word	0x0000d920
        /*0230*/ 	.word	0x00000007
        /*0234*/ 	.word	0x00000000
        /*0238*/ 	.short	0x010a
        /*023a*/ 	.byte	0x3f
	.zero		1


	//   ....[27]....
        /*023c*/ 	.word	0x0000d970
        /*0240*/ 	.word	0x00000006
        /*0244*/ 	.word	0x00000000
        /*0248*/ 	.short	0x010a
        /*024a*/ 	.byte	0x3f
	.zero		1


	//----- nvinfo : EIATTR_NUM_MBARRIERS
	.align		4
.L_35:
        /*024c*/ 	.byte	0x03, 0x38
        /*024e*/ 	.short	0x000a


	//----- nvinfo : EIATTR_EXIT_INSTR_OFFSETS
	.align		4
        /*0250*/ 	.byte	0x04, 0x1c
        /*0252*/ 	.short	(.L_37 - .L_36)


	//   ....[0]....
.L_36:
        /*0254*/ 	.word	0x00000a60


	//   ....[1]....
        /*0258*/ 	.word	0x000012f0


	//   ....[2]....
        /*025c*/ 	.word	0x0000c010


	//   ....[3]....
        /*0260*/ 	.word	0x0000c610


	//   ....[4]....
        /*0264*/ 	.word	0x0000d6d0


	//----- nvinfo : EIATTR_MAX_THREADS
	.align		4
.L_37:
        /*0268*/ 	.byte	0x04, 0x05
        /*026a*/ 	.short	(.L_39 - .L_38)
.L_38:
        /*026c*/ 	.word	0x00000180
        /*0270*/ 	.word	0x00000001
        /*0274*/ 	.word	0x00000001


	//----- nvinfo : EIATTR_CRS_STACK_SIZE
	.align		4
.L_39:
        /*0278*/ 	.byte	0x04, 0x1e
        /*027a*/ 	.short	(.L_41 - .L_40)
.L_40:
        /*027c*/ 	.word	0x00000000


	//----- nvinfo : EIATTR_CBANK_PARAM_SIZE
	.align		4
.L_41:
        /*0280*/ 	.byte	0x03, 0x19
        /*0282*/ 	.short	0x0470


	//----- nvinfo : EIATTR_PARAM_CBANK
	.align		4
        /*0284*/ 	.byte	0x04, 0x0a
        /*0286*/ 	.short	(.L_43 - .L_42)
	.align		4
.L_42:
        /*0288*/ 	.word	index@(.nv.constant0._ZN7cutlass13device_kernelINS_4gemm6kernel13GemmUniversalIN4cute5tupleIJiiiiEEENS1_10collective13CollectiveMmaINS1_34MainloopSm90TmaGmmaWarpSpecializedILi4ENS5_IJNS4_1CILi2EEENSA_ILi1EEESC_EEENS1_35KernelTmaWarpSpecializedCooperativeEEENS5_IJNSA_ILi256EEENSA_ILi192EEENSA_ILi128EEEEEEaNS5_IJlSC_lEEEaSK_NS4_8TiledMMAINS4_8MMA_AtomIJNS4_4SM904GMMA27MMA_64x192x32_S32S8S8_SS_TNEEEENS4_6LayoutISD_NS5_IJSC_NSA_ILi0EEESS_EEEEENS5_IJNS4_10UnderscoreESV_SV_EEEEENS4_13SM90_TMA_LOADENS4_14ComposedLayoutINS4_7SwizzleILi3ELi4ELi3EEENS4_18smem_ptr_flag_bitsILi8EEENSR_INS5_IJNSA_ILi8EEESI_EEENS5_IJSI_SC_EEEEEEEvNS4_8identityENS4_23SM90_TMA_LOAD_MULTICASTES18_vS19_EENS_8epilogue10collective6detail29Sm90TmaWarpSpecializedAdapterINS1D_15DefaultEpilogueIaSK_SK_NS1C_6thread17LinearCombinationIaLi1EiiLNS1H_9ScaleType4KindE0ELNS_15FloatRoundStyleE2EaEENS1_15EpilogueDefaultEEEEEvvEEEEvNT_6ParamsE)
        /*028c*/ 	.short	0x0210
        /*028e*/ 	.short	0x0470


	//----- nvinfo : EIATTR_SW_WAR
	.align		4
.L_43:
        /*0290*/ 	.byte	0x04, 0x36
        /*0292*/ 	.short	(.L_45 - .L_44)
.L_44:
        /*0294*/ 	.word	0x00000008
.L_45:


//--------------------- .nv.callgraph             --------------------------
	.section	.nv.callgraph,"",@"SHT_CUDA_CALLGRAPH"
	.align	4
	.sectionentsize	8
	.align		4
        /*0000*/ 	.word	0x00000000
	.align		4
        /*0004*/ 	.word	0xffffffff
	.align		4
        /*0008*/ 	.word	index@(_ZN7cutlass13device_kernelINS_4gemm6kernel13GemmUniversalIN4cute5tupleIJiiiiEEENS1_10collective13CollectiveMmaINS1_34MainloopSm90TmaGmmaWarpSpecializedILi4ENS5_IJNS4_1CILi2EEENSA_ILi1EEESC_EEENS1_35KernelTmaWarpSpecializedCooperativeEEENS5_IJNSA_ILi256EEENSA_ILi192EEENSA_ILi128EEEEEEaNS5_IJlSC_lEEEaSK_NS4_8TiledMMAINS4_8MMA_AtomIJNS4_4SM904GMMA27MMA_64x192x32_S32S8S8_SS_TNEEEENS4_6LayoutISD_NS5_IJSC_NSA_ILi0EEESS_EEEEENS5_IJNS4_10UnderscoreESV_SV_EEEEENS4_13SM90_TMA_LOADENS4_14ComposedLayoutINS4_7SwizzleILi3ELi4ELi3EEENS4_18smem_ptr_flag_bitsILi8EEENSR_INS5_IJNSA_ILi8EEESI_EEENS5_IJSI_SC_EEEEEEEvNS4_8identityENS4_23SM90_TMA_LOAD_MULTICASTES18_vS19_EENS_8epilogue10collective6detail29Sm90TmaWarpSpecializedAdapterINS1D_15DefaultEpilogueIaSK_SK_NS1C_6thread17LinearCombinationIaLi1EiiLNS1H_9ScaleType4KindE0ELNS_15FloatRoundStyleE2EaEENS1_15EpilogueDefaultEEEEEvvEEEEvNT_6ParamsE)
	.align		4
        /*000c*/ 	.word	index@(__assertfail)
	.align		4
        /*0010*/ 	.word	0x00000000
	.align		4
        /*0014*/ 	.word	0xfffffffe
	.align		4
        /*0018*/ 	.word	0x00000000
	.align		4
        /*001c*/ 	.word	0xfffffffd
	.align		4
        /*0020*/ 	.word	0x00000000
	.align		4
        /*0024*/ 	.word	0xfffffffc


//--------------------- .nv.constant4             --------------------------
	.section	.nv.constant4,"a",@progbits
	.align	8
	.align		8
.nv.constant4:
        /*0000*/ 	.dword	__assertfail
	.align		8
        /*0008*/ 	.dword	__unnamed_1
	.align		8
        /*0010*/ 	.dword	_ZN40_INTERNAL_350c5b83_4_k_cu_9e8b9c2b_119034cuda3std3__45__cpo5beginE
	.align		8
        /*0018*/ 	.dword	_ZN40_INTERNAL_350c5b83_4_k_cu_9e8b9c2b_119034cuda3std3__45__cpo3endE
	.align		8
        /*0020*/ 	.dword	_ZN40_INTERNAL_350c5b83_4_k_cu_9e8b9c2b_119034cuda3std3__45__cpo6cbeginE
	.align		8
        /*0028*/ 	.dword	_ZN40_INTERNAL_350c5b83_4_k_cu_9e8b9c2b_119034cuda3std3__45__cpo4cendE
	.align		8
        /*0030*/ 	.dword	_ZN40_INTERNAL_350c5b83_4_k_cu_9e8b9c2b_119034cuda3std3__442_GLOBAL__N__350c5b83_4_k_cu_9e8b9c2b_119036ignoreE
	.align		8
        /*0038*/ 	.dword	_ZN40_INTERNAL_350c5b83_4_k_cu_9e8b9c2b_119034cuda3std3__419piecewise_constructE
	.align		8
        /*0040*/ 	.dword	_ZN40_INTERNAL_350c5b83_4_k_cu_9e8b9c2b_119034cuda3std3__48in_placeE
	.align		8
        /*0048*/ 	.dword	_ZN40_INTERNAL_350c5b83_4_k_cu_9e8b9c2b_119034cuda3std6ranges3__45__cpo4swapE
	.align		8
        /*0050*/ 	.dword	_ZN40_INTERNAL_350c5b83_4_k_cu_9e8b9c2b_119034cuda3std6ranges3__45__cpo9iter_moveE
	.align		8
        /*0058*/ 	.dword	_ZN40_INTERNAL_350c5b83_4_k_cu_9e8b9c2b_119034cute7productE
	.align		8
        /*0060*/ 	.dword	_ZN40_INTERNAL_350c5b83_4_k_cu_9e8b9c2b_119034cute1_E
	.align		8
        /*0068*/ 	.dword	$str$22
	.align		8
        /*0070*/ 	.dword	$str$23


//--------------------- .text._ZN7cutlass13device_kernelINS_4gemm6kernel13GemmUniversalIN4cute5tupleIJiiiiEEENS1_10collective13CollectiveMmaINS1_34MainloopSm90TmaGmmaWarpSpecializedILi4ENS5_IJNS4_1CILi2EEENSA_ILi1EEESC_EEENS1_35KernelTmaWarpSpecializedCooperativeEEENS5_IJNSA_ILi256EEENSA_ILi192EEENSA_ILi128EEEEEEaNS5_IJlSC_lEEEaSK_NS4_8TiledMMAINS4_8MMA_AtomIJNS4_4SM904GMMA27MMA_64x192x32_S32S8S8_SS_TNEEEENS4_6LayoutISD_NS5_IJSC_NSA_ILi0EEESS_EEEEENS5_IJNS4_10UnderscoreESV_SV_EEEEENS4_13SM90_TMA_LOADENS4_14ComposedLayoutINS4_7SwizzleILi3ELi4ELi3EEENS4_18smem_ptr_flag_bitsILi8EEENSR_INS5_IJNSA_ILi8EEESI_EEENS5_IJSI_SC_EEEEEEEvNS4_8identityENS4_23SM90_TMA_LOAD_MULTICASTES18_vS19_EENS_8epilogue10collective6detail29Sm90TmaWarpSpecializedAdapterINS1D_15DefaultEpilogueIaSK_SK_NS1C_6thread17LinearCombinationIaLi1EiiLNS1H_9ScaleType4KindE0ELNS_15FloatRoundStyleE2EaEENS1_15EpilogueDefaultEEEEEvvEEEEvNT_6ParamsE --------------------------
	.section	.text._ZN7cutlass13device_kernelINS_4gemm6kernel13GemmUniversalIN4cute5tupleIJiiiiEEENS1_10collective13CollectiveMmaINS1_34MainloopSm90TmaGmmaWarpSpecializedILi4ENS5_IJNS4_1CILi2EEENSA_ILi1EEESC_EEENS1_35KernelTmaWarpSpecializedCooperativeEEENS5_IJNSA_ILi256EEENSA_ILi192EEENSA_ILi128EEEEEEaNS5_IJlSC_lEEEaSK_NS4_8TiledMMAINS4_8MMA_AtomIJNS4_4SM904GMMA27MMA_64x192x32_S32S8S8_SS_TNEEEENS4_6LayoutISD_NS5_IJSC_NSA_ILi0EEESS_EEEEENS5_IJNS4_10UnderscoreESV_SV_EEEEENS4_13SM90_TMA_LOADENS4_14ComposedLayoutINS4_7SwizzleILi3ELi4ELi3EEENS4_18smem_ptr_flag_bitsILi8EEENSR_INS5_IJNSA_ILi8EEESI_EEENS5_IJSI_SC_EEEEEEEvNS4_8identityENS4_23SM90_TMA_LOAD_MULTICASTES18_vS19_EENS_8epilogue10collective6detail29Sm90TmaWarpSpecializedAdapterINS1D_15DefaultEpilogueIaSK_SK_NS1C_6thread17LinearCombinationIaLi1EiiLNS1H_9ScaleType4KindE0ELNS_15FloatRoundStyleE2EaEENS1_15EpilogueDefaultEEEEEvvEEEEvNT_6ParamsE,"ax",@progbits
	.align	128
.text._ZN7cutlass13device_kernelINS_4gemm6kernel13GemmUniversalIN4cute5tupleIJiiiiEEENS1_10collective13CollectiveMmaINS1_34MainloopSm90TmaGmmaWarpSpecializedILi4ENS5_IJNS4_1CILi2EEENSA_ILi1EEESC_EEENS1_35KernelTmaWarpSpecializedCooperativeEEENS5_IJNSA_ILi256EEENSA_ILi192EEENSA_ILi128EEEEEEaNS5_IJlSC_lEEEaSK_NS4_8TiledMMAINS4_8MMA_AtomIJNS4_4SM904GMMA27MMA_64x192x32_S32S8S8_SS_TNEEEENS4_6LayoutISD_NS5_IJSC_NSA_ILi0EEESS_EEEEENS5_IJNS4_10UnderscoreESV_SV_EEEEENS4_13SM90_TMA_LOADENS4_14ComposedLayoutINS4_7SwizzleILi3ELi4ELi3EEENS4_18smem_ptr_flag_bitsILi8EEENSR_INS5_IJNSA_ILi8EEESI_EEENS5_IJSI_SC_EEEEEEEvNS4_8identityENS4_23SM90_TMA_LOAD_MULTICASTES18_vS19_EENS_8epilogue10collective6detail29Sm90TmaWarpSpecializedAdapterINS1D_15DefaultEpilogueIaSK_SK_NS1C_6thread17LinearCombinationIaLi1EiiLNS1H_9ScaleType4KindE0ELNS_15FloatRoundStyleE2EaEENS1_15EpilogueDefaultEEEEEvvEEEEvNT_6ParamsE:
        .type           _ZN7cutlass13device_kernelINS_4gemm6kernel13GemmUniversalIN4cute5tupleIJiiiiEEENS1_10collective13CollectiveMmaINS1_34MainloopSm90TmaGmmaWarpSpecializedILi4ENS5_IJNS4_1CILi2EEENSA_ILi1EEESC_EEENS1_35KernelTmaWarpSpecializedCooperativeEEENS5_IJNSA_ILi256EEENSA_ILi192EEENSA_ILi128EEEEEEaNS5_IJlSC_lEEEaSK_NS4_8TiledMMAINS4_8MMA_AtomIJNS4_4SM904GMMA27MMA_64x192x32_S32S8S8_SS_TNEEEENS4_6LayoutISD_NS5_IJSC_NSA_ILi0EEESS_EEEEENS5_IJNS4_10UnderscoreESV_SV_EEEEENS4_13SM90_TMA_LOADENS4_14ComposedLayoutINS4_7SwizzleILi3ELi4ELi3EEENS4_18smem_ptr_flag_bitsILi8EEENSR_INS5_IJNSA_ILi8EEESI_EEENS5_IJSI_SC_EEEEEEEvNS4_8identityENS4_23SM90_TMA_LOAD_MULTICASTES18_vS19_EENS_8epilogue10collective6detail29Sm90TmaWarpSpecializedAdapterINS1D_15DefaultEpilogueIaSK_SK_NS1C_6thread17LinearCombinationIaLi1EiiLNS1H_9ScaleType4KindE0ELNS_15FloatRoundStyleE2EaEENS1_15EpilogueDefaultEEEEEvvEEEEvNT_6ParamsE,@function
        .size           _ZN7cutlass13device_kernelINS_4gemm6kernel13GemmUniversalIN4cute5tupleIJiiiiEEENS1_10collective13CollectiveMmaINS1_34MainloopSm90TmaGmmaWarpSpecializedILi4ENS5_IJNS4_1CILi2EEENSA_ILi1EEESC_EEENS1_35KernelTmaWarpSpecializedCooperativeEEENS5_IJNSA_ILi256EEENSA_ILi192EEENSA_ILi128EEEEEEaNS5_IJlSC_lEEEaSK_NS4_8TiledMMAINS4_8MMA_AtomIJNS4_4SM904GMMA27MMA_64x192x32_S32S8S8_SS_TNEEEENS4_6LayoutISD_NS5_IJSC_NSA_ILi0EEESS_EEEEENS5_IJNS4_10UnderscoreESV_SV_EEEEENS4_13SM90_TMA_LOADENS4_14ComposedLayoutINS4_7SwizzleILi3ELi4ELi3EEENS4_18smem_ptr_flag_bitsILi8EEENSR_INS5_IJNSA_ILi8EEESI_EEENS5_IJSI_SC_EEEEEEEvNS4_8identityENS4_23SM90_TMA_LOAD_MULTICASTES18_vS19_EENS_8epilogue10collective6detail29Sm90TmaWarpSpecializedAdapterINS1D_15DefaultEpilogueIaSK_SK_NS1C_6thread17LinearCombinationIaLi1EiiLNS1H_9ScaleType4KindE0ELNS_15FloatRoundStyleE2EaEENS1_15EpilogueDefaultEEEEEvvEEEEvNT_6ParamsE,(.L_x_457 - _ZN7cutlass13device_kernelINS_4gemm6kernel13GemmUniversalIN4cute5tupleIJiiiiEEENS1_10collective13CollectiveMmaINS1_34MainloopSm90TmaGmmaWarpSpecializedILi4ENS5_IJNS4_1CILi2EEENSA_ILi1EEESC_EEENS1_35KernelTmaWarpSpecializedCooperativeEEENS5_IJNSA_ILi256EEENSA_ILi192EEENSA_ILi128EEEEEEaNS5_IJlSC_lEEEaSK_NS4_8TiledMMAINS4_8MMA_AtomIJNS4_4SM904GMMA27MMA_64x192x32_S32S8S8_SS_TNEEEENS4_6LayoutISD_NS5_IJSC_NSA_ILi0EEESS_EEEEENS5_IJNS4_10UnderscoreESV_SV_EEEEENS4_13SM90_TMA_LOADENS4_14ComposedLayoutINS4_7SwizzleILi3ELi4ELi3EEENS4_18smem_ptr_flag_bitsILi8EEENSR_INS5_IJNSA_ILi8EEESI_EEENS5_IJSI_SC_EEEEEEEvNS4_8identityENS4_23SM90_TMA_LOAD_MULTICASTES18_vS19_EENS_8epilogue10collective6detail29Sm90TmaWarpSpecializedAdapterINS1D_15DefaultEpilogueIaSK_SK_NS1C_6thread17LinearCombinationIaLi1EiiLNS1H_9ScaleType4KindE0ELNS_15FloatRoundStyleE2EaEENS1_15EpilogueDefaultEEEEEvvEEEEvNT_6ParamsE)
        .other          _ZN7cutlass13device_kernelINS_4gemm6kernel13GemmUniversalIN4cute5tupleIJiiiiEEENS1_10collective13CollectiveMmaINS1_34MainloopSm90TmaGmmaWarpSpecializedILi4ENS5_IJNS4_1CILi2EEENSA_ILi1EEESC_EEENS1_35KernelTmaWarpSpecializedCooperativeEEENS5_IJNSA_ILi256EEENSA_ILi192EEENSA_ILi128EEEEEEaNS5_IJlSC_lEEEaSK_NS4_8TiledMMAINS4_8MMA_AtomIJNS4_4SM904GMMA27MMA_64x192x32_S32S8S8_SS_TNEEEENS4_6LayoutISD_NS5_IJSC_NSA_ILi0EEESS_EEEEENS5_IJNS4_10UnderscoreESV_SV_EEEEENS4_13SM90_TMA_LOADENS4_14ComposedLayoutINS4_7SwizzleILi3ELi4ELi3EEENS4_18smem_ptr_flag_bitsILi8EEENSR_INS5_IJNSA_ILi8EEESI_EEENS5_IJSI_SC_EEEEEEEvNS4_8identityENS4_23SM90_TMA_LOAD_MULTICASTES18_vS19_EENS_8epilogue10collective6detail29Sm90TmaWarpSpecializedAdapterINS1D_15DefaultEpilogueIaSK_SK_NS1C_6thread17LinearCombinationIaLi1EiiLNS1H_9ScaleType4KindE0ELNS_15FloatRoundStyleE2EaEENS1_15EpilogueDefaultEEEEEvvEEEEvNT_6ParamsE,@"STO_CUDA_ENTRY STV_DEFAULT"
_ZN7cutlass13device_kernelINS_4gemm6kernel13GemmUniversalIN4cute5tupleIJiiiiEEENS1_10collective13CollectiveMmaINS1_34MainloopSm90TmaGmmaWarpSpecializedILi4ENS5_IJNS4_1CILi2EEENSA_ILi1EEESC_EEENS1_35KernelTmaWarpSpecializedCooperativeEEENS5_IJNSA_ILi256EEENSA_ILi192EEENSA_ILi128EEEEEEaNS5_IJlSC_lEEEaSK_NS4_8TiledMMAINS4_8MMA_AtomIJNS4_4SM904GMMA27MMA_64x192x32_S32S8S8_SS_TNEEEENS4_6LayoutISD_NS5_IJSC_NSA_ILi0EEESS_EEEEENS5_IJNS4_10UnderscoreESV_SV_EEEEENS4_13SM90_TMA_LOADENS4_14ComposedLayoutINS4_7SwizzleILi3ELi4ELi3EEENS4_18smem_ptr_flag_bitsILi8EEENSR_INS5_IJNSA_ILi8EEESI_EEENS5_IJSI_SC_EEEEEEEvNS4_8identityENS4_23SM90_TMA_LOAD_MULTICASTES18_vS19_EENS_8epilogue10collective6detail29Sm90TmaWarpSpecializedAdapterINS1D_15DefaultEpilogueIaSK_SK_NS1C_6thread17LinearCombinationIaLi1EiiLNS1H_9ScaleType4KindE0ELNS_15FloatRoundStyleE2EaEENS1_15EpilogueDefaultEEEEEvvEEEEvNT_6ParamsE:
[----:B------:R-:W0:Y:S01]  /*0000*/  LDC R1, c[0x0][0x28] ;  /* 0x00000a00ff017b82 */ /* 0x000e220000000800 */
[----:B------:R-:W1:Y:S01]  /*0010*/  S2R R2, SR_TID.X ;  /* 0x0000000000027919 */ /* 0x000e620000002100 */
[----:B------:R-:W-:Y:S01]  /*0020*/  ELECT P0, URZ, PT ;  /* 0x00000000003f782f */ /* 0x000fe20003800000 */
[----:B------:R-:W-:Y:S01]  /*0030*/  BSSY B0, `(.L_x_0) ;  /* 0x0000015000007945 */ /* 0x000fe20003800000 */
[--C-:B-1----:R-:W-:Y:S02]  /*0040*/  SHF.R.U32.HI R0, RZ, 0x5, R2.reuse ;  /* 0x00000005ff007819 */ /* 0x102fe40000011602 */
[----:B------:R-:W-:-:S03]  /*0050*/  SHF.R.U32.HI R3, RZ, 0x7, R2 ;  /* 0x00000007ff037819 */ /* 0x000fc60000011602 */
[----:B------:R-:W1:Y:S04]  /*0060*/  SHFL.IDX PT, R4, R0, RZ, 0x1f ;  /* 0x00001fff00047589 */ /* 0x000e6800000e0000 */
[----:B------:R-:W2:Y:S01]  /*0070*/  SHFL.IDX PT, R3, R3, RZ, 0x1f ;  /* 0x00001fff03037589 */ /* 0x000ea200000e0000 */
[----:B-1----:R-:W-:Y:S02]  /*0080*/  R2UR UR9, R4 ;  /* 0x00000000040972ca */ /* 0x002fe400000e0000 */
[----:B--2---:R-:W-:-:S11]  /*0090*/  R2UR UR5, R3 ;  /* 0x00000000030572ca */ /* 0x004fd600000e0000 */
[----:B------:R-:W-:Y:S02]  /*00a0*/  USHF.R.S32.HI UR4, URZ, 0x1f, UR9 ;  /* 0x0000001f3f047899 */ /* 0x000fe40008011409 */
[----:B------:R-:W-:Y:S02]  /*00b0*/  ISETP.NE.OR P0, PT, RZ, UR9, !P0 ;  /* 0x00000009ff007c0c */ /* 0x000fe4000c705670 */
[----:B------:R-:W-:-:S04]  /*00c0*/  ULEA.HI UR4, UR4, UR9, URZ, 0x2 ;  /* 0x0000000904047291 */ /* 0x000fc8000f8f103f */
[----:B------:R-:W-:-:S04]  /*00d0*/  ULOP3.LUT UR4, UR4, 0xfffffffc, URZ, 0xc0, !UPT ;  /* 0xfffffffc04047892 */ /* 0x000fc8000f8ec03f */
[----:B------:R-:W-:-:S03]  /*00e0*/  UIADD3 UR9, UR9, -UR4, URZ ;  /* 0x8000000409097290 */ /* 0x000fc6000fffe03f */
[----:B0-----:R-:W-:Y:S09]  /*00f0*/  @P0 BRA `(.L_x_1) ;  /* 0x0000000000200947 */ /* 0x001ff20003800000 */
[----:B------:R-:W-:Y:S02]  /*0100*/  ULDC.64 UR6, c[0x0][0x198] ;  /* 0x0000660000067ab9 */ /* 0x000fe40000000a00 */
[----:B------:R-:W-:Y:S02]  /*0110*/  UIADD3 UR10, UP0, UR6, 0xf0, URZ ;  /* 0x000000f0060a7890 */ /* 0x000fe4000ff1e03f */
[----:B------:R-:W-:Y:S02]  /*0120*/  UIADD3 UR6, UP1, UR6, 0x1f0, URZ ;  /* 0x000001f006067890 */ /* 0x000fe4000ff3e03f */
[----:B------:R-:W-:Y:S02]  /*0130*/  UIADD3.X UR11, URZ, UR7, URZ, UP0, !UPT ;  /* 0x000000073f0b7290 */ /* 0x000fe400087fe43f */
[----:B------:R-:W-:-:S07]  /*0140*/  UIADD3.X UR7, URZ, UR7, URZ, UP1, !UPT ;  /* 0x000000073f077290 */ /* 0x000fce0008ffe43f */
[----:B------:R0:W-:Y:S02]  /*0150*/  UTMACCTL.PF [UR10] ;  /* 0x000000000a0079b9 */ /* 0x0001e40008040000 */
[----:B------:R0:W-:Y:S02]  /*0160*/  UTMACCTL.PF [UR6] ;  /* 0x00000000060079b9 */ /* 0x0001e40008040000 */
[----:B0-----:R-:W-:Y:S01]  /*0170*/  NOP ;  /* 0x0000000000007918 */ /* 0x001fe20000000000 */
.L_x_1:
[----:B------:R-:W-:Y:S05]  /*0180*/  BSYNC B0 ;  /* 0x0000000000007941 */ /* 0x000fea0003800000 */
.L_x_0:
[----:B------:R-:W0:Y:S01]  /*0190*/  SHFL.IDX PT, R3, R0, RZ, 0x1f ;  /* 0x00001fff00037589 */ /* 0x000e2200000e0000 */
[----:B------:R-:W-:Y:S01]  /*01a0*/  UISETP.NE.AND UP0, UPT, UR9, 0x3, UPT ;  /* 0x000000030900788c */ /* 0x000fe2000bf05270 */
[----:B------:R-:W-:Y:S01]  /*01b0*/  ISETP.NE.AND P1, PT, RZ, UR5, PT ;  /* 0x00000005ff007c0c */ /* 0x000fe2000bf25270 */
[----:B------:R-:W-:Y:S02]  /*01c0*/  UIADD3 UR16, UR5, -0x1, URZ ;  /* 0xffffffff05107890 */ /* 0x000fe4000fffe03f */
[----:B------:R-:W-:Y:S02]  /*01d0*/  UISETP.EQ.OR UP0, UPT, UR9, URZ, !UP0 ;  /* 0x0000003f0900728c */ /* 0x000fe4000c702670 */
[----:B------:R-:W-:Y:S02]  /*01e0*/  UISETP.GE.U32.AND UP1, UPT, UR16, 0x2, UPT ;  /* 0x000000021000788c */ /* 0x000fe4000bf26070 */
[----:B------:R-:W-:-:S04]  /*01f0*/  UISETP.EQ.AND UP0, UPT, UR5, URZ, UP0 ;  /* 0x0000003f0500728c */ /* 0x000fc80008702270 */
[----:B------:R-:W-:-:S04]  /*0200*/  USEL UR40, URZ, 0x1, !UP0 ;  /* 0x000000013f287887 */ /* 0x000fc8000c000000 */
[----:B------:R-:W-:Y:S01]  /*0210*/  USEL UR40, UR40, 0x2, UP1 ;  /* 0x0000000228287887 */ /* 0x000fe20008800000 */
[----:B0-----:R-:W-:-:S13]  /*0220*/  ISETP.NE.AND P0, PT, R3, RZ, PT ;  /* 0x000000ff0300720c */ /* 0x001fda0003f05270 */
[----:B------:R-:W-:Y:S05]  /*0230*/  @P0 BRA `(.L_x_2) ;  /* 0x0000000000580947 */ /* 0x000fea0003800000 */
[----:B------:R-:W0:Y:S01]  /*0240*/  S2UR UR8, SR_CgaCtaId ;  /* 0x00000000000879c3 */ /* 0x000e220000008800 */
[----:B------:R-:W-:Y:S01]  /*0250*/  UMOV UR4, 0x400 ;  /* 0x0000040000047882 */ /* 0x000fe20000000000 */
[----:B------:R-:W-:Y:S01]  /*0260*/  UMOV UR5, 0x1 ;  /* 0x0000000100057882 */ /* 0x000fe20000000000 */
[----:B------:R-:W-:Y:S01]  /*0270*/  UMOV UR6, 0x4 ;  /* 0x0000000400067882 */ /* 0x000fe20000000000 */
[----:B------:R-:W-:Y:S01]  /*0280*/  ELECT P0, URZ, PT ;  /* 0x00000000003f782f */ /* 0x000fe20003800000 */
[----:B------:R-:W-:-:S04]  /*0290*/  UIADD3 UR6, -UR6, 0x100000, URZ ;  /* 0x0010000006067890 */ /* 0x000fc8000fffe13f */
[----:B------:R-:W-:Y:S02]  /*02a0*/  USHF.L.U32 UR7, UR6, 0xb, URZ ;  /* 0x0000000b06077899 */ /* 0x000fe4000800063f */
[----:B------:R-:W-:Y:S02]  /*02b0*/  USHF.L.U32 UR6, UR6, 0x1, URZ ;  /* 0x0000000106067899 */ /* 0x000fe4000800063f */
[----:B0-----:R-:W-:Y:S02]  /*02c0*/  ULEA UR8, UR8, UR4, 0x18 ;  /* 0x0000000408087291 */ /* 0x001fe4000f8ec03f */
[----:B------:R-:W-:-:S04]  /*02d0*/  UIADD3 UR4, -UR5, 0x100000, URZ ;  /* 0x0010000005047890 */ /* 0x000fc8000fffe13f */
[----:B------:R-:W-:Y:S02]  /*02e0*/  USHF.L.U32 UR5, UR4, 0xb, URZ ;  /* 0x0000000b04057899 */ /* 0x000fe4000800063f */
[----:B------:R-:W-:Y:S01]  /*02f0*/  USHF.L.U32 UR4, UR4, 0x1, URZ ;  /* 0x0000000104047899 */ /* 0x000fe2000800063f */
[----:B------:R-:W0:Y:S11]  /*0300*/  FENCE.VIEW.ASYNC.S ;  /* 0x00000000000073c6 */ /* 0x000e360000000000 */
[----:B0-----:R0:W1:Y:S01]  /*0310*/  SYNCS.EXCH.64 URZ, [UR8], UR4 ;  /* 0x00000004083f75b2 */ /* 0x0010620008000100 */
[----:B------:R0:W2:Y:S01]  /*0320*/  SYNCS.EXCH.64 URZ, [UR8+0x20], UR6 ;  /* 0x00002006083f75b2 */ /* 0x0000a20008000100 */
[----:B------:R0:W3:Y:S01]  /*0330*/  SYNCS.EXCH.64 URZ, [UR8+0x8], UR4 ;  /* 0x00000804083f75b2 */ /* 0x0000e20008000100 */
[----:B------:R0:W4:Y:S01]  /*0340*/  SYNCS.EXCH.64 URZ, [UR8+0x28], UR6 ;  /* 0x00002806083f75b2 */ /* 0x0001220008000100 */
[----:B------:R0:W0:Y:S01]  /*0350*/  SYNCS.EXCH.64 URZ, [UR8+0x10], UR4 ;  /* 0x00001004083f75b2 */ /* 0x0000220008000100 */
[----:B------:R0:W0:Y:S01]  /*0360*/  SYNCS.EXCH.64 URZ, [UR8+0x30], UR6 ;  /* 0x00003006083f75b2 */ /* 0x0000220008000100 */
[----:B------:R0:W0:Y:S01]  /*0370*/  SYNCS.EXCH.64 URZ, [UR8+0x18], UR4 ;  /* 0x00001804083f75b2 */ /* 0x0000220008000100 */
[----:B------:R0:W0:Y:S01]  /*0380*/  SYNCS.EXCH.64 URZ, [UR8+0x38], UR6 ;  /* 0x00003806083f75b2 */ /* 0x0000220008000100 */
[----:B------:R-:W-:Y:S01]  /*0390*/  NOP ;  /* 0x0000000000007918 */ /* 0x000fe20000000000 */
.L_x_2:
[----:B------:R-:W5:Y:S01]  /*03a0*/  S2UR UR13, SR_CTAID.X ;  /* 0x00000000000d79c3 */ /* 0x000f620000002500 */
[----:B------:R-:W-:Y:S01]  /*03b0*/  SHF.R.S32.HI R5, RZ, 0x1f, R2 ;  /* 0x0000001fff057819 */ /* 0x000fe20000011402 */
[----:B------:R-:W1:Y:S01]  /*03c0*/  SHFL.IDX PT, R6, R0, RZ, 0x1f ;  /* 0x00001fff00067589 */ /* 0x000e6200000e0000 */
[----:B0-----:R-:W-:Y:S01]  /*03d0*/  ULDC UR4, c[0x0][0x150] ;  /* 0x0000540000047ab9 */ /* 0x001fe20000000800 */
[----:B------:R-:W-:Y:S02]  /*03e0*/  ELECT P0, URZ, PT ;  /* 0x00000000003f782f */ /* 0x000fe40003800000 */
[----:B------:R-:W-:Y:S01]  /*03f0*/  LEA.HI R5, R5, R2, RZ, 0x7 ;  /* 0x0000000205057211 */ /* 0x000fe200078f38ff */
[----:B------:R-:W-:Y:S01]  /*0400*/  ULDC UR5, c[0x0][0x154] ;  /* 0x0000550000057ab9 */ /* 0x000fe20000000800 */
[----:B------:R-:W-:Y:S01]  /*0410*/  ULDC UR8, c[0x0][0x144] ;  /* 0x0000510000087ab9 */ /* 0x000fe20000000800 */
[----:B------:R-:W0:Y:S01]  /*0420*/  S2UR UR10, SR_CTAID.Y ;  /* 0x00000000000a79c3 */ /* 0x000e220000002600 */
[----:B------:R-:W-:Y:S01]  /*0430*/  LOP3.LUT R5, R5, 0xffffff80, RZ, 0xc0, !PT ;  /* 0xffffff8005057812 */ /* 0x000fe200078ec0ff */
[----:B------:R-:W-:Y:S01]  /*0440*/  NOP ;  /* 0x0000000000007918 */ /* 0x000fe20000000000 */
[----:B------:R-:W-:Y:S01]  /*0450*/  NOP ;  /* 0x0000000000007918 */ /* 0x000fe20000000000 */
[----:B------:R-:W-:Y:S01]  /*0460*/  ULDC UR11, c[0x0][0x148] ;  /* 0x00005200000b7ab9 */ /* 0x000fe20000000800 */
[----:B------:R-:W-:-:S02]  /*0470*/  IMAD.MOV.U32 R18, RZ, RZ, 0x1 ;  /* 0x00000001ff127424 */ /* 0x000fc400078e00ff */
[----:B------:R-:W-:-:S05]  /*0480*/  IMAD.IADD R5, R2, 0x1, -R5 ;  /* 0x0000000102057824 */ /* 0x000fca00078e0a05 */
[----:B------:R-:W-:Y:S02]  /*0490*/  SHF.R.S32.HI R4, RZ, 0x1f, R5 ;  /* 0x0000001fff047819 */ /* 0x000fe40000011405 */
[----:B-----5:R-:W-:Y:S02]  /*04a0*/  I2FP.F32.U32 R7, UR13 ;  /* 0x0000000d00077c45 */ /* 0x020fe40008201000 */
[----:B------:R-:W-:Y:S02]  /*04b0*/  LEA.HI R4, R4, R5, RZ, 0x3 ;  /* 0x0000000504047211 */ /* 0x000fe400078f18ff */
[----:B-1----:R-:W-:Y:S01]  /*04c0*/  ISETP.NE.OR P0, PT, R6, RZ, !P0 ;  /* 0x000000ff0600720c */ /* 0x002fe20004705670 */
[----:B------:R-:W-:Y:S01]  /*04d0*/  FMUL R8, R7, UR4 ;  /* 0x0000000407087c20 */ /* 0x000fe20008400000 */
[--C-:B------:R-:W-:Y:S02]  /*04e0*/  SHF.R.S32.HI R0, RZ, 0x3, R4.reuse ;  /* 0x00000003ff007819 */ /* 0x100fe40000011404 */
[----:B------:R-:W-:-:S02]  /*04f0*/  SHF.R.S32.HI R7, RZ, 0x1f, R4 ;  /* 0x0000001fff077819 */ /* 0x000fc40000011404 */
[----:B------:R-:W-:Y:S01]  /*0500*/  SHF.R.S32.HI R4, RZ, 0x1f, R3 ;  /* 0x0000001fff047819 */ /* 0x000fe20000011403 */
[----:B------:R-:W1:Y:S01]  /*0510*/  F2I.U32.TRUNC.NTZ R8, R8 ;  /* 0x0000000800087305 */ /* 0x000e62000020f000 */
[----:B------:R-:W-:Y:S02]  /*0520*/  LEA.HI R7, R7, R0, RZ, 0x2 ;  /* 0x0000000007077211 */ /* 0x000fe400078f10ff */
[----:B------:R-:W-:Y:S02]  /*0530*/  LEA.HI R4, R4, R3, RZ, 0x2 ;  /* 0x0000000304047211 */ /* 0x000fe400078f10ff */
[----:B------:R-:W-:Y:S01]  /*0540*/  LOP3.LUT R7, R7, 0xfffffffc, RZ, 0xc0, !PT ;  /* 0xfffffffc07077812 */ /* 0x000fe200078ec0ff */
[----:B------:R-:W-:Y:S01]  /*0550*/  VOTEU.ALL UP0, P0 ;  /* 0x00000000003f7886 */ /* 0x000fe20000000000 */
[----:B------:R-:W-:Y:S01]  /*0560*/  LOP3.LUT R4, R4, 0x3ffffffc, RZ, 0xc0, !PT ;  /* 0x3ffffffc04047812 */ /* 0x000fe200078ec0ff */
[----:B------:R-:W-:Y:S02]  /*0570*/  VOTEU.ALL UP1, P0 ;  /* 0x00000000003f7886 */ /* 0x000fe40000020000 */
[----:B------:R-:W-:Y:S01]  /*0580*/  IMAD.IADD R7, R0, 0x1, -R7 ;  /* 0x0000000100077824 */ /* 0x000fe200078e0a07 */
[----:B0-----:R-:W-:Y:S01]  /*0590*/  I2FP.F32.U32 R0, UR10 ;  /* 0x0000000a00007c45 */ /* 0x001fe20008201000 */
[----:B------:R-:W-:Y:S01]  /*05a0*/  IMAD.IADD R4, R3, 0x1, -R4 ;  /* 0x0000000103047824 */ /* 0x000fe200078e0a04 */
[----:B------:R-:W0:Y:S01]  /*05b0*/  @!UP0 S2UR UR7, SR_CgaCtaId ;  /* 0x00000000000789c3 */ /* 0x000e220000008800 */
[----:B------:R-:W-:Y:S01]  /*05c0*/  @!UP0 UMOV UR6, 0x400 ;  /* 0x0000040000068882 */ /* 0x000fe20000000000 */
[----:B-1----:R-:W-:Y:S01]  /*05d0*/  R2UR UR4, R8 ;  /* 0x00000000080472ca */ /* 0x002fe200000e0000 */
[----:B------:R-:W-:-:S02]  /*05e0*/  IMAD R4, R4, 0x4, R7 ;  /* 0x0000000404047824 */ /* 0x000fc400078e0207 */
[----:B------:R-:W-:Y:S02]  /*05f0*/  FMUL R6, R0, UR5 ;  /* 0x0000000500067c20 */ /* 0x000fe40008400000 */
[C---:B------:R-:W-:Y:S01]  /*0600*/  IMAD.SHL.U32 R19, R4.reuse, 0x4, RZ ;  /* 0x0000000404137824 */ /* 0x040fe200078e00ff */
[----:B------:R-:W-:-:S03]  /*0610*/  LEA.HI R0, R4, R4, RZ, 0x1 ;  /* 0x0000000404007211 */ /* 0x000fc600078f08ff */
[----:B------:R-:W1:Y:S01]  /*0620*/  F2I.U32.TRUNC.NTZ R6, R6 ;  /* 0x0000000600067305 */ /* 0x000e62000020f000 */
[----:B------:R-:W-:Y:S02]  /*0630*/  LOP3.LUT R3, R0, 0xfffffffe, RZ, 0xc0, !PT ;  /* 0xfffffffe00037812 */ /* 0x000fe400078ec0ff */
[C---:B------:R-:W-:Y:S01]  /*0640*/  LOP3.LUT R19, R4.reuse, 0xc, R19, 0x78, !PT ;  /* 0x0000000c04137812 */ /* 0x040fe200078e7813 */
[----:B------:R-:W-:Y:S02]  /*0650*/  UIADD3 UR4, -UR4, URZ, URZ ;  /* 0x0000003f04047290 */ /* 0x000fe4000fffe13f */
[----:B------:R-:W-:Y:S02]  /*0660*/  IMAD.IADD R3, R4, 0x1, -R3 ;  /* 0x0000000104037824 */ /* 0x000fe400078e0a03 */
[----:B------:R-:W-:-:S03]  /*0670*/  UIMAD UR8, UR8, UR4, UR13 ;  /* 0x00000004080872a4 */ /* 0x000fc6000f8e020d */
[----:B------:R-:W-:Y:S02]  /*0680*/  UMOV UR4, 0x20 ;  /* 0x0000002000047882 */ /* 0x000fe40000000000 */
[----:B------:R-:W-:-:S04]  /*0690*/  @!UP0 UIADD3 UR4, -UR4, 0x100000, URZ ;  /* 0x0010000004048890 */ /* 0x000fc8000fffe13f */
[----:B------:R-:W-:Y:S02]  /*06a0*/  @!UP0 USHF.L.U32 UR5, UR4, 0xb, URZ ;  /* 0x0000000b04058899 */ /* 0x000fe4000800063f */
[----:B------:R-:W-:Y:S01]  /*06b0*/  @!UP0 USHF.L.U32 UR4, UR4, 0x1, URZ ;  /* 0x0000000104048899 */ /* 0x000fe2000800063f */
[----:B------:R-:W-:Y:S01]  /*06c0*/  ISETP.NE.AND P3, PT, R3, UR8, PT ;  /* 0x0000000803007c0c */ /* 0x000fe2000bf65270 */
[----:B0-----:R-:W-:Y:S01]  /*06d0*/  @!UP0 ULEA UR6, UR7, UR6, 0x18 ;  /* 0x0000000607068291 */ /* 0x001fe2000f8ec03f */
[----:B------:R-:W0:Y:S01]  /*06e0*/  LDC R3, c[0x0][0x140] ;  /* 0x00005000ff037b82 */ /* 0x000e220000000800 */
[----:B-1----:R-:W-:Y:S01]  /*06f0*/  R2UR UR12, R6 ;  /* 0x00000000060c72ca */ /* 0x002fe200000e0000 */
[----:B------:R-:W-:Y:S01]  /*0700*/  VOTEU.ALL UP0, P0 ;  /* 0x00000000003f7886 */ /* 0x000fe20000000000 */
[----:B------:R-:W-:-:S04]  /*0710*/  LOP3.LUT P0, RZ, R5, 0x7, RZ, 0xc0, !PT ;  /* 0x0000000705ff7812 */ /* 0x000fc8000780c0ff */
[C---:B------:R-:W-:Y:S01]  /*0720*/  ISETP.LT.U32.AND P0, PT, R19.reuse, 0x2, !P0 ;  /* 0x000000021300780c */ /* 0x040fe20004701070 */
[----:B------:R-:W1:Y:S03]  /*0730*/  FENCE.VIEW.ASYNC.S ;  /* 0x00000000000073c6 */ /* 0x000e660000000000 */
[----:B-1----:R-:W1:Y:S01]  /*0740*/  @!UP0 SYNCS.EXCH.64 URZ, [UR6+0x50], UR4 ;  /* 0x00005004063f85b2 */ /* 0x002e620008000100 */
[----:B------:R-:W-:Y:S02]  /*0750*/  @P3 LEA.HI R0, R19, R19, RZ, 0x1 ;  /* 0x0000001313003211 */ /* 0x000fe400078f08ff */
[----:B------:R-:W-:Y:S02]  /*0760*/  UIADD3 UR12, -UR12, URZ, URZ ;  /* 0x0000003f0c0c7290 */ /* 0x000fe4000fffe13f */
[----:B------:R-:W-:Y:S02]  /*0770*/  @P3 SHF.R.S32.HI R0, RZ, 0x1, R0 ;  /* 0x00000001ff003819 */ /* 0x000fe40000011400 */
[----:B0-----:R-:W-:-:S02]  /*0780*/  ISETP.EQ.U32.AND P2, PT, R3, 0x1, PT ;  /* 0x000000010300780c */ /* 0x001fc40003f42070 */
[----:B------:R-:W-:Y:S01]  /*0790*/  SEL R3, RZ, 0x1, !P0 ;  /* 0x00000001ff037807 */ /* 0x000fe20004000000 */
[----:B------:R0:W1:Y:S01]  /*07a0*/  @!UP1 SYNCS.EXCH.64 URZ, [UR6+0x58], UR4 ;  /* 0x00005804063f95b2 */ /* 0x0000620008000100 */
[----:B------:R-:W-:Y:S01]  /*07b0*/  NOP ;  /* 0x0000000000007918 */ /* 0x000fe20000000000 */
[----:B0-----:R-:W-:-:S06]  /*07c0*/  UIMAD UR4, UR11, UR12, UR10 ;  /* 0x0000000c0b0472a4 */ /* 0x001fcc000f8e020a */
[----:B------:R-:W-:-:S04]  /*07d0*/  @P3 ISETP.NE.AND P4, PT, R0, UR4, PT ;  /* 0x0000000400003c0c */ /* 0x000fc8000bf85270 */
[----:B------:R-:W-:-:S04]  /*07e0*/  @P3 SEL R18, RZ, 0x1, P4 ;  /* 0x00000001ff123807 */ /* 0x000fc80002000000 */
[----:B------:R-:W-:Y:S01]  /*07f0*/  LOP3.LUT R18, R18, R3, RZ, 0xc0, !PT ;  /* 0x0000000312127212 */ /* 0x000fe200078ec0ff */
[----:B------:R-:W-:Y:S06]  /*0800*/  @!P2 BRA `(.L_x_3) ;  /* 0x000000000008a947 */ /* 0x000fec0003800000 */
[----:B-1234-:R-:W-:Y:S01]  /*0810*/  UCGABAR_ARV ;  /* 0x00000000000079c7 */ /* 0x01efe20008000000 */
[----:B------:R-:W-:Y:S05]  /*0820*/  BRA `(.L_x_4) ;  /* 0x0000000000047947 */ /* 0x000fea0003800000 */
.L_x_3:
[----:B-1234-:R-:W-:Y:S01]  /*0830*/  NOP ;  /* 0x0000000000007918 */ /* 0x01efe20000000000 */
.L_x_4:
[----:B------:R-:W-:Y:S01]  /*0840*/  ULDC UR4, c[0x0][0x65c] ;  /* 0x0001970000047ab9 */ /* 0x000fe20000000800 */
[----:B------:R-:W-:Y:S01]  /*0850*/  UMOV UR5, URZ ;  /* 0x0000003f00057c82 */ /* 0x000fe20008000000 */
[----:B------:R-:W-:-:S03]  /*0860*/  UISETP.NE.AND UP0, UPT, UR4, 0x1, UPT ;  /* 0x000000010400788c */ /* 0x000fc6000bf05270 */
[----:B------:R-:W-:Y:S01]  /*0870*/  UMOV UR4, UR13 ;  /* 0x0000000d00047c82 */ /* 0x000fe20008000000 */
[----:B------:R-:W-:Y:S02]  /*0880*/  UP2UR UR46, UPR, URZ, 0x1 ;  /* 0x000000013f2e7883 */ /* 0x000fe40008000000 */
[----:B------:R-:W-:Y:S02]  /*0890*/  PLOP3.LUT P3, PT, PT, PT, UP0, 0x80, 0x0 ;  /* 0x000000000000781c */ /* 0x000fe40003f6f008 */
[----:B------:R-:W-:Y:S02]  /*08a0*/  PLOP3.LUT P4, PT, PT, PT, UP0, 0x80, 0x0 ;  /* 0x000000000000781c */ /* 0x000fe40003f8f008 */
[----:B------:R-:W-:Y:S01]  /*08b0*/  PLOP3.LUT P5, PT, PT, PT, UP0, 0x80, 0x0 ;  /* 0x000000000000781c */ /* 0x000fe20003faf008 */
[----:B------:R-:W-:Y:S01]  /*08c0*/  @UP0 ULDC UR14, c[0x0][0x10] ;  /* 0x00000400000e0ab9 */ /* 0x000fe20000000800 */
[----:B------:R-:W-:Y:S01]  /*08d0*/  @UP0 UMOV UR6, UR10 ;  /* 0x0000000a00060c82 */ /* 0x000fe20008000000 */
[----:B------:R-:W-:Y:S01]  /*08e0*/  @UP0 UMOV UR7, URZ ;  /* 0x0000003f00070c82 */ /* 0x000fe20008000000 */
[----:B------:R-:W-:Y:S01]  /*08f0*/  PLOP3.LUT P0, PT, PT, PT, UP0, 0x80, 0x0 ;  /* 0x000000000000781c */ /* 0x000fe20003f0f008 */
[----:B------:R-:W-:-:S03]  /*0900*/  @UP0 UIMAD.WIDE.U32 UR14, UR13, UR14, UR6 ;  /* 0x0000000e0d0e02a5 */ /* 0x000fc6000f8e0006 */
[----:B------:R-:W-:Y:S01]  /*0910*/  @!UP0 ULDC UR7, c[0x0][0xc] ;  /* 0x0000030000078ab9 */ /* 0x000fe20000000800 */
[----:B------:R-:W-:Y:S01]  /*0920*/  @UP0 UMOV UR6, URZ ;  /* 0x0000003f00060c82 */ /* 0x000fe20008000000 */
[----:B------:R-:W-:Y:S01]  /*0930*/  @!UP0 UIMAD.WIDE.U32 UR4, UR10, UR7, UR4 ;  /* 0x000000070a0482a5 */ /* 0x000fe2000f8e0004 */
[----:B------:R-:W-:Y:S01]  /*0940*/  IMAD.U32 R17, RZ, RZ, UR15 ;  /* 0x0000000fff117e24 */ /* 0x000fe2000f8e00ff */
[----:B------:R-:W-:Y:S01]  /*0950*/  @UP0 UIADD3 UR6, UR15, UR6, URZ ;  /* 0x000000060f060290 */ /* 0x000fe2000fffe03f */
[----:B------:R-:W-:-:S03]  /*0960*/  IMAD.U32 R16, RZ, RZ, UR14 ;  /* 0x0000000eff107e24 */ /* 0x000fc6000f8e00ff */
[----:B------:R-:W-:Y:S02]  /*0970*/  IMAD.U32 R4, RZ, RZ, UR4 ;  /* 0x00000004ff047e24 */ /* 0x000fe4000f8e00ff */
[----:B------:R-:W-:Y:S02]  /*0980*/  IMAD.U32 R7, RZ, RZ, UR5 ;  /* 0x00000005ff077e24 */ /* 0x000fe4000f8e00ff */
[----:B------:R-:W-:Y:S02]  /*0990*/  @P3 IMAD.U32 R17, RZ, RZ, UR6 ;  /* 0x00000006ff113e24 */ /* 0x000fe4000f8e00ff */
[----:B------:R-:W-:Y:S02]  /*09a0*/  IMAD.U32 R5, RZ, RZ, UR5 ;  /* 0x00000005ff057e24 */ /* 0x000fe4000f8e00ff */
[----:B------:R-:W-:Y:S02]  /*09b0*/  IMAD.U32 R6, RZ, RZ, UR4 ;  /* 0x00000004ff067e24 */ /* 0x000fe4000f8e00ff */
[----:B------:R-:W-:-:S02]  /*09c0*/  @!P4 IMAD.MOV.U32 R16, RZ, RZ, R4 ;  /* 0x000000ffff10c224 */ /* 0x000fc400078e0004 */
[----:B------:R-:W-:Y:S01]  /*09d0*/  @!P5 IMAD.MOV.U32 R17, RZ, RZ, R7 ;  /* 0x000000ffff11d224 */ /* 0x000fe200078e0007 */
[----:B------:R-:W-:Y:S06]  /*09e0*/  @!P2 BRA `(.L_x_5) ;  /* 0x00000000000ca947 */ /* 0x000fec0003800000 */
[----:B------:R-:W-:Y:S01]  /*09f0*/  UCGABAR_WAIT ;  /* 0x0000000000007dc7 */ /* 0x000fe20008000000 */
[----:B------:R-:W-:Y:S01]  /*0a00*/  CCTL.IVALL ;  /* 0x00000000ff00798f */ /* 0x000fe20002000000 */
[----:B------:R-:W-:Y:S05]  /*0a10*/  BRA `(.L_x_6) ;  /* 0x0000000000047947 */ /* 0x000fea0003800000 */
.L_x_5:
[----:B------:R-:W-:Y:S06]  /*0a20*/  BAR.SYNC.DEFER_BLOCKING 0x0 ;  /* 0x0000000000007b1d */ /* 0x000fec0000010000 */
.L_x_6:
[----:B------:R-:W-:Y:S05]  /*0a30*/  @!P1 BRA `(.L_x_7) ;  /* 0x000000b400789947 */ /* 0x000fea0003800000 */
[----:B------:R-:W-:-:S06]  /*0a40*/  UISETP.GT.U32.AND UP0, UPT, UR16, 0x1, UPT ;  /* 0x000000011000788c */ /* 0x000fcc000bf04070 */
[----:B------:R-:W-:-:S13]  /*0a50*/  PLOP3.LUT P0, PT, PT, PT, UP0, 0x80, 0x0 ;  /* 0x000000000000781c */ /* 0x000fda0003f0f008 */
[----:B------:R-:W-:Y:S05]  /*0a60*/  @P0 EXIT ;  /* 0x000000000000094d */ /* 0x000fea0003800000 */
[----:B------:R-:W-:Y:S01]  /*0a70*/  ULDC.64 UR4, c[0x0][0x650] ;  /* 0x0001940000047ab9 */ /* 0x000fe20000000a00 */
[----:B------:R-:W-:Y:S01]  /*0a80*/  UMOV UR41, 0xffffffff ;  /* 0xffffffff00297882 */ /* 0x000fe20000000000 */
[----:B------:R-:W-:Y:S01]  /*0a90*/  ISETP.GE.U32.AND P0, PT, R16, UR4, PT ;  /* 0x0000000410007c0c */ /* 0x000fe2000bf06070 */
[----:B------:R-:W-:Y:S01]  /*0aa0*/  UMOV UR42, 0xffffffff ;  /* 0xffffffff002a7882 */ /* 0x000fe20000000000 */
[----:B------:R-:W-:Y:S01]  /*0ab0*/  UMOV UR43, 0xffffffff ;  /* 0xffffffff002b7882 */ /* 0x000fe20000000000 */
[----:B------:R-:W-:Y:S02]  /*0ac0*/  PRMT R0, RZ, 0x7610, R0 ;  /* 0x00007610ff007816 */ /* 0x000fe40000000000 */
[----:B------:R-:W-:-:S13]  /*0ad0*/  ISETP.GE.U32.AND.EX P0, PT, R17, UR5, PT, P0 ;  /* 0x0000000511007c0c */ /* 0x000fda000bf06100 */
[----:B------:R-:W-:Y:S05]  /*0ae0*/  @P0 BRA `(.L_x_8) ;  /* 0x0000000400480947 */ /* 0x000fea0003800000 */
[----:B------:R-:W-:Y:S01]  /*0af0*/  ULDC.64 UR16, c[0x0][0x628] ;  /* 0x00018a0000107ab9 */ /* 0x000fe20000000a00 */
[C---:B------:R-:W-:Y:S01]  /*0b00*/  R2UR UR19, R16.reuse ;  /* 0x00000000101372ca */ /* 0x040fe200000e0000 */
[----:B------:R-:W-:Y:S01]  /*0b10*/  ULDC UR18, c[0x0][0x630] ;  /* 0x00018c0000127ab9 */ /* 0x000fe20000000800 */
[----:B------:R-:W-:Y:S02]  /*0b20*/  ISETP.NE.U32.AND P0, PT, RZ, UR16, PT ;  /* 0x00000010ff007c0c */ /* 0x000fe4000bf05070 */
[----:B------:R-:W-:Y:S02]  /*0b30*/  R2UR UR4, R16 ;  /* 0x00000000100472ca */ /* 0x000fe400000e0000 */
[----:B------:R-:W-:Y:S02]  /*0b40*/  ISETP.NE.AND.EX P0, PT, RZ, UR17, PT, P0 ;  /* 0x00000011ff007c0c */ /* 0x000fe4000bf05300 */
[----:B------:R-:W-:-:S11]  /*0b50*/  R2UR UR5, R17 ;  /* 0x00000000110572ca */ /* 0x000fd600000e0000 */
[----:B------:R-:W-:Y:S05]  /*0b60*/  @!P0 BRA `(.L_x_9) ;  /* 0x0000000000308947 */ /* 0x000fea0003800000 */
[----:B------:R-:W-:Y:S01]  /*0b70*/  R2UR UR4, R16 ;  /* 0x00000000100472ca */ /* 0x000fe200000e0000 */
[----:B------:R-:W-:Y:S01]  /*0b80*/  ULDC UR9, c[0x0][0x634] ;  /* 0x00018d0000097ab9 */ /* 0x000fe20000000800 */
[----:B------:R-:W-:-:S11]  /*0b90*/  R2UR UR13, R17 ;  /* 0x00000000110d72ca */ /* 0x000fd600000e0000 */
[----:B------:R-:W-:-:S04]  /*0ba0*/  UIADD3 UR9, UP0, UR4, UR9, URZ ;  /* 0x0000000904097290 */ /* 0x000fc8000ff1e03f */
[----:B------:R-:W-:-:S04]  /*0bb0*/  UIADD3.X UR13, URZ, UR13, URZ, UP0, !UPT ;  /* 0x0000000d3f0d7290 */ /* 0x000fc800087fe43f */
[----:B------:R-:W-:-:S04]  /*0bc0*/  UIMAD.WIDE.U32 UR4, UR13, UR16, URZ ;  /* 0x000000100d0472a5 */ /* 0x000fc8000f8e003f */
[----:B------:R-:W-:Y:S02]  /*0bd0*/  UIMAD.WIDE.U32 UR6, UP0, UR9, UR17, UR4 ;  /* 0x00000011090672a5 */ /* 0x000fe4000f800004 */
[----:B------:R-:W-:Y:S02]  /*0be0*/  UIMAD.WIDE.U32 UR4, UR9, UR16, URZ ;  /* 0x00000010090472a5 */ /* 0x000fe4000f8e003f */
[----:B------:R-:W-:Y:S02]  /*0bf0*/  UIADD3.X UR15, URZ, URZ, URZ, UP0, !UPT ;  /* 0x0000003f3f0f7290 */ /* 0x000fe400087fe43f */
[----:B------:R-:W-:Y:S01]  /*0c00*/  UIADD3 URZ, UP0, UR5, UR6, URZ ;  /* 0x00000006053f7290 */ /* 0x000fe2000ff1e03f */
[----:B------:R-:W-:-:S03]  /*0c10*/  UMOV UR14, UR7 ;  /* 0x00000007000e7c82 */ /* 0x000fc60008000000 */
[----:B------:R-:W-:-:S12]  /*0c20*/  UIMAD.WIDE.U32.X UR4, UR13, UR17, UR14, UP0 ;  /* 0x000000110d0472a5 */ /* 0x000fd800080e040e */
.L_x_9:
[----:B------:R-:W-:Y:S01]  /*0c30*/  USHF.R.U64 UR43, UR4, UR18, UR5 ;  /* 0x00000012042b7299 */ /* 0x000fe20008001205 */
[----:B------:R-:W-:Y:S01]  /*0c40*/  R2UR UR7, R17 ;  /* 0x00000000110772ca */ /* 0x000fe200000e0000 */
[----:B------:R-:W-:Y:S02]  /*0c50*/  USHF.R.U32.HI UR4, URZ, UR18, UR5 ;  /* 0x000000123f047299 */ /* 0x000fe40008011605 */
[----:B------:R-:W-:Y:S01]  /*0c60*/  UIADD3 UR5, UP0, URZ, -UR43, URZ ;  /* 0x8000002b3f057290 */ /* 0x000fe2000ff1e03f */
[----:B------:R-:W-:Y:S01]  /*0c70*/  ULDC.64 UR14, c[0x0][0x620] ;  /* 0x00018800000e7ab9 */ /* 0x000fe20000000a00 */
[----:B------:R-:W-:Y:S02]  /*0c80*/  UMOV UR6, UR19 ;  /* 0x0000001300067c82 */ /* 0x000fe40008000000 */
[----:B------:R-:W-:Y:S01]  /*0c90*/  UIADD3.X UR4, URZ, ~UR4, URZ, UP0, !UPT ;  /* 0x800000043f047290 */ /* 0x000fe200087fe43f */
[----:B------:R-:W-:Y:S01]  /*0ca0*/  ULDC UR9, c[0x0][0x618] ;  /* 0x0001860000097ab9 */ /* 0x000fe20000000800 */
[----:B------:R-:W-:-:S02]  /*0cb0*/  UIMAD UR12, UR11, UR12, UR10 ;  /* 0x0000000c0b0c72a4 */ /* 0x000fc4000f8e020a */
[----:B------:R-:W-:Y:S02]  /*0cc0*/  UIMAD UR4, UR4, UR14, URZ ;  /* 0x0000000e040472a4 */ /* 0x000fe4000f8e023f */
[----:B------:R-:W-:Y:S02]  /*0cd0*/  UIMAD.WIDE.U32 UR6, UR5, UR14, UR6 ;  /* 0x0000000e050672a5 */ /* 0x000fe4000f8e0006 */
[----:B------:R-:W-:Y:S01]  /*0ce0*/  UIMAD UR4, UR5, UR15, UR4 ;  /* 0x0000000f050472a4 */ /* 0x000fe2000f8e0204 */
[----:B------:R-:W-:Y:S01]  /*0cf0*/  ULDC UR10, c[0x0][0x608] ;  /* 0x00018200000a7ab9 */ /* 0x000fe20000000800 */
[----:B------:R-:W-:Y:S02]  /*0d00*/  ULDC UR18, c[0x0][0x658] ;  /* 0x0001960000127ab9 */ /* 0x000fe40000000800 */
[----:B------:R-:W-:Y:S01]  /*0d10*/  UIADD3 UR7, UR7, UR4, URZ ;  /* 0x0000000407077290 */ /* 0x000fe2000fffe03f */
[----:B------:R-:W-:Y:S02]  /*0d20*/  UMOV UR11, 0xffffffff ;  /* 0xffffffff000b7882 */ /* 0x000fe40000000000 */
[----:B------:R-:W-:Y:S01]  /*0d30*/  ULDC.64 UR4, c[0x0][0x640] ;  /* 0x0001900000047ab9 */ /* 0x000fe20000000a00 */
[----:B------:R-:W-:Y:S01]  /*0d40*/  USHF.R.U64 UR16, UR6, UR9, UR7 ;  /* 0x0000000906107299 */ /* 0x000fe20008001207 */
[----:B------:R-:W-:Y:S01]  /*0d50*/  ISETP.NE.U32.AND P0, PT, RZ, UR4, PT ;  /* 0x00000004ff007c0c */ /* 0x000fe2000bf05070 */
[----:B------:R-:W-:-:S02]  /*0d60*/  USHF.R.U32.HI UR7, URZ, UR9, UR7 ;  /* 0x000000093f077299 */ /* 0x000fc40008011607 */
[----:B------:R-:W-:Y:S01]  /*0d70*/  USHF.L.U32 UR6, UR11, UR18, URZ ;  /* 0x000000120b067299 */ /* 0x000fe2000800063f */
[----:B------:R-:W-:Y:S01]  /*0d80*/  ISETP.NE.AND.EX P0, PT, RZ, UR5, PT, P0 ;  /* 0x00000005ff007c0c */ /* 0x000fe2000bf05300 */
[----:B------:R-:W-:Y:S02]  /*0d90*/  USHF.R.U64 UR22, UR16, UR10, UR7 ;  /* 0x0000000a10167299 */ /* 0x000fe40008001207 */
[----:B------:R-:W-:Y:S02]  /*0da0*/  USHF.R.U32.HI UR7, URZ, UR10, UR7 ;  /* 0x0000000a3f077299 */ /* 0x000fe40008011607 */
[----:B------:R-:W-:Y:S02]  /*0db0*/  UISETP.NE.AND UP1, UPT, UR46, URZ, UPT ;  /* 0x0000003f2e00728c */ /* 0x000fe4000bf25270 */
[----:B------:R-:W-:Y:S01]  /*0dc0*/  USHF.R.U64 UR23, UR22, UR18, UR7 ;  /* 0x0000001216177299 */ /* 0x000fe20008001207 */
[----:B------:R-:W-:Y:S01]  /*0dd0*/  ULDC UR17, c[0x0][0x600] ;  /* 0x0001800000117ab9 */ /* 0x000fe20000000800 */
[----:B------:R-:W-:-:S02]  /*0de0*/  ULOP3.LUT UR13, URZ, UR6, URZ, 0x33, !UPT ;  /* 0x000000063f0d7292 */ /* 0x000fc4000f8e333f */
[----:B------:R-:W-:Y:S02]  /*0df0*/  UIADD3 UR15, UR17, -0x1, URZ ;  /* 0xffffffff110f7890 */ /* 0x000fe4000fffe03f */
[----:B------:R-:W-:Y:S02]  /*0e00*/  USEL UR12, UR8, UR12, !UP1 ;  /* 0x0000000c080c7287 */ /* 0x000fe4000c800000 */
[----:B------:R-:W-:Y:S01]  /*0e10*/  USHF.R.U32.HI UR7, URZ, UR18, UR7 ;  /* 0x000000123f077299 */ /* 0x000fe20008011607 */
[----:B------:R-:W-:Y:S01]  /*0e20*/  ULDC UR19, c[0x0][0x648] ;  /* 0x0001920000137ab9 */ /* 0x000fe20000000800 */
[----:B------:R-:W-:Y:S01]  /*0e30*/  ULDC UR20, c[0x0][0x638] ;  /* 0x00018e0000147ab9 */ /* 0x000fe20000000800 */
[----:B------:R-:W-:Y:S01]  /*0e40*/  UMOV UR21, 0x1 ;  /* 0x0000000100157882 */ /* 0x000fe20000000000 */
[----:B------:R-:W-:Y:S01]  /*0e50*/  UMOV UR6, UR23 ;  /* 0x0000001700067c82 */ /* 0x000fe20008000000 */
[----:B------:R-:W-:Y:S07]  /*0e60*/  @!P0 BRA `(.L_x_10) ;  /* 0x0000000000308947 */ /* 0x000fee0003800000 */
[----:B------:R-:W-:Y:S02]  /*0e70*/  ULDC UR10, c[0x0][0x64c] ;  /* 0x00019300000a7ab9 */ /* 0x000fe40000000800 */
        /* <DEDUP_REMOVED lines=8> */
[----:B------:R-:W-:-:S07]  /*0f00*/  UIMAD.WIDE.U32.X UR4, UR14, UR5, UR10, UP0 ;  /* 0x000000050e0472a5 */ /* 0x000fce00080e040a */
[----:B------:R-:W-:Y:S01]  /*0f10*/  UMOV UR6, UR4 ;  /* 0x0000000400067c82 */ /* 0x000fe20008000000 */
[----:B------:R-:W-:-:S05]  /*0f20*/  UMOV UR7, UR5 ;  /* 0x0000000500077c82 */ /* 0x000fca0008000000 */
.L_x_10:
[----:B------:R-:W-:Y:S01]  /*0f30*/  USHF.R.U64 UR5, UR6, UR19, UR7 ;  /* 0x0000001306057299 */ /* 0x000fe20008001207 */
[----:B------:R-:W-:Y:S01]  /*0f40*/  IMAD.MOV.U32 R0, RZ, RZ, 0x1 ;  /* 0x00000001ff007424 */ /* 0x000fe200078e00ff */
[----:B------:R-:W-:Y:S02]  /*0f50*/  USHF.L.U32 UR4, UR21, UR18, URZ ;  /* 0x0000001215047299 */ /* 0x000fe4000800063f */
[----:B------:R-:W-:Y:S02]  /*0f60*/  ULOP3.LUT UR13, UR22, UR13, URZ, 0xc0, !UPT ;  /* 0x0000000d160d7292 */ /* 0x000fe4000f8ec03f */
[----:B------:R-:W-:Y:S02]  /*0f70*/  UIADD3 UR6, -UR5, URZ, URZ ;  /* 0x0000003f05067290 */ /* 0x000fe4000fffe13f */
[----:B------:R-:W-:Y:S02]  /*0f80*/  UIMAD UR13, UR4, UR5, UR13 ;  /* 0x00000005040d72a4 */ /* 0x000fe4000f8e020d */
[----:B------:R-:W-:-:S02]  /*0f90*/  ULOP3.LUT UR15, UR16, UR15, URZ, 0xc0, !UPT ;  /* 0x0000000f100f7292 */ /* 0x000fc4000f8ec03f */
[----:B------:R-:W-:Y:S01]  /*0fa0*/  UIMAD UR4, UR6, UR20, UR23 ;  /* 0x00000014060472a4 */ /* 0x000fe2000f8e0217 */
[----:B------:R-:W-:Y:S01]  /*0fb0*/  ULDC UR5, c[0x0][0x610] ;  /* 0x0001840000057ab9 */ /* 0x000fe20000000800 */
[----:B------:R-:W-:Y:S02]  /*0fc0*/  UISETP.NE.AND UP0, UPT, UR46, URZ, UPT ;  /* 0x0000003f2e00728c */ /* 0x000fe4000bf05270 */
[----:B------:R-:W-:Y:S02]  /*0fd0*/  UIMAD UR12, UR13, UR5, UR12 ;  /* 0x000000050d0c72a4 */ /* 0x000fe4000f8e020c */
[----:B------:R-:W-:-:S04]  /*0fe0*/  UIMAD UR4, UR4, UR17, UR15 ;  /* 0x00000011040472a4 */ /* 0x000fc8000f8e020f */
[----:B------:R-:W-:Y:S02]  /*0ff0*/  USEL UR42, UR4, UR12, !UP0 ;  /* 0x0000000c042a7287 */ /* 0x000fe4000c000000 */
[----:B------:R-:W-:-:S12]  /*1000*/  USEL UR41, UR12, UR4, !UP0 ;  /* 0x000000040c297287 */ /* 0x000fd8000c000000 */
.L_x_8:
[----:B------:R-:W-:-:S08]  /*1010*/  NOP ;  /* 0x0000000000007918 */ /* 0x000fd00000000000 */
[----:B------:R-:W0:Y:S02]  /*1020*/  USETMAXREG.TRY_ALLOC.CTAPOOL UP0, 0xe8 ;  /* 0x000000e8000079c8 */ /* 0x000e240008000600 */
[----:B0-----:R-:W-:-:S13]  /*1030*/  PLOP3.LUT P0, PT, PT, PT, UP0, 0x80, 0x0 ;  /* 0x000000000000781c */ /* 0x001fda0003f0f008 */
[----:B------:R-:W-:Y:S05]  /*1040*/  @!P0 BRA `(.L_x_8) ;  /* 0xfffffffc00f08947 */ /* 0x000fea000383ffff */
[----:B------:R-:W-:Y:S01]  /*1050*/  ULDC.64 UR4, c[0x0][0x598] ;  /* 0x0001660000047ab9 */ /* 0x000fe20000000a00 */
[----:B------:R-:W-:Y:S01]  /*1060*/  ULDC.64 UR36, c[0x0][0x208] ;  /* 0x0000820000247ab9 */ /* 0x000fe20000000a00 */
[----:B------:R-:W-:-:S04]  /*1070*/  ISETP.NE.U32.AND P0, PT, RZ, UR4, PT ;  /* 0x00000004ff007c0c */ /* 0x000fc8000bf05070 */
[----:B------:R-:W-:-:S13]  /*1080*/  ISETP.NE.AND.EX P0, PT, RZ, UR5, PT, P0 ;  /* 0x00000005ff007c0c */ /* 0x000fda000bf05300 */
[----:B------:R-:W-:Y:S05]  /*1090*/  @!P0 BRA `(.L_x_11) ;  /* 0x00000000001c8947 */ /* 0x000fea0003800000 */
[----:B------:R-:W0:Y:S02]  /*10a0*/  LDC.64 R4, c[0x0][0x598] ;  /* 0x00016600ff047b82 */ /* 0x000e240000000a00 */
[----:B0-----:R-:W2:Y:S02]  /*10b0*/  LDG.E.64 R4, desc[UR36][R4.64] ;  /* 0x0000002404047981 */ /* 0x001ea4000c1e1b00 */
[----:B--2---:R-:W-:-:S04]  /*10c0*/  ISETP.NE.U32.AND P0, PT, R4, RZ, PT ;  /* 0x000000ff0400720c */ /* 0x004fc80003f05070 */
[----:B------:R-:W-:-:S13]  /*10d0*/  ISETP.NE.AND.EX P0, PT, R5, RZ, PT, P0 ;  /* 0x000000ff0500720c */ /* 0x000fda0003f05300 */
[----:B------:R-:W-:Y:S05]  /*10e0*/  @!P0 BRA `(.L_x_11) ;  /* 0x0000000000088947 */ /* 0x000fea0003800000 */
[----:B------:R0:W5:Y:S01]  /*10f0*/  LD.E R23, desc[UR36][R4.64] ;  /* 0x0000002404177980 */ /* 0x000162000c101900 */
[----:B------:R-:W-:Y:S05]  /*1100*/  BRA `(.L_x_12) ;  /* 0x0000000000247947 */ /* 0x000fea0003800000 */
.L_x_11:
[----:B------:R-:W-:Y:S02]  /*1110*/  ULDC.64 UR4, c[0x0][0x588] ;  /* 0x0001620000047ab9 */ /* 0x000fe40000000a00 */
[----:B------:R-:W-:-:S04]  /*1120*/  ISETP.NE.U32.AND P0, PT, RZ, UR4, PT ;  /* 0x00000004ff007c0c */ /* 0x000fc8000bf05070 */
[----:B------:R-:W-:-:S13]  /*1130*/  ISETP.NE.AND.EX P0, PT, RZ, UR5, PT, P0 ;  /* 0x00000005ff007c0c */ /* 0x000fda000bf05300 */
[----:B------:R-:W-:Y:S05]  /*1140*/  @!P0 BRA `(.L_x_13) ;  /* 0x00000000000c8947 */ /* 0x000fea0003800000 */
[----:B------:R-:W0:Y:S02]  /*1150*/  LDC.64 R4, c[0x0][0x588] ;  /* 0x00016200ff047b82 */ /* 0x000e240000000a00 */
[----:B0-----:R1:W5:Y:S01]  /*1160*/  LDG.E R23, desc[UR36][R4.64] ;  /* 0x0000002404177981 */ /* 0x001362000c1e1900 */
[----:B------:R-:W-:Y:S05]  /*1170*/  BRA `(.L_x_12) ;  /* 0x0000000000087947 */ /* 0x000fea0003800000 */
.L_x_13:
[----:B------:R-:W-:Y:S02]  /*1180*/  ULDC UR4, c[0x0][0x580] ;  /* 0x0001600000047ab9 */ /* 0x000fe40000000800 */
[----:B------:R-:W-:-:S07]  /*1190*/  IMAD.U32 R23, RZ, RZ, UR4 ;  /* 0x00000004ff177e24 */ /* 0x000fce000f8e00ff */
.L_x_12:
[----:B------:R-:W-:Y:S02]  /*11a0*/  ULDC.64 UR4, c[0x0][0x5a0] ;  /* 0x0001680000047ab9 */ /* 0x000fe40000000a00 */
[----:B------:R-:W-:-:S04]  /*11b0*/  ISETP.NE.U32.AND P0, PT, RZ, UR4, PT ;  /* 0x00000004ff007c0c */ /* 0x000fc8000bf05070 */
[----:B------:R-:W-:-:S13]  /*11c0*/  ISETP.NE.AND.EX P0, PT, RZ, UR5, PT, P0 ;  /* 0x00000005ff007c0c */ /* 0x000fda000bf05300 */
[----:B------:R-:W-:Y:S05]  /*11d0*/  @!P0 BRA `(.L_x_14) ;  /* 0x00000000001c8947 */ /* 0x000fea0003800000 */
[----:B01----:R-:W0:Y:S02]  /*11e0*/  LDC.64 R4, c[0x0][0x5a0] ;  /* 0x00016800ff047b82 */ /* 0x003e240000000a00 */
[----:B0-----:R-:W2:Y:S02]  /*11f0*/  LDG.E.64 R4, desc[UR36][R4.64] ;  /* 0x0000002404047981 */ /* 0x001ea4000c1e1b00 */
[----:B--2---:R-:W-:-:S04]  /*1200*/  ISETP.NE.U32.AND P0, PT, R4, RZ, PT ;  /* 0x000000ff0400720c */ /* 0x004fc80003f05070 */
[----:B------:R-:W-:-:S13]  /*1210*/  ISETP.NE.AND.EX P0, PT, R5, RZ, PT, P0 ;  /* 0x000000ff0500720c */ /* 0x000fda0003f05300 */
[----:B------:R-:W-:Y:S05]  /*1220*/  @!P0 BRA `(.L_x_14) ;  /* 0x0000000000088947 */ /* 0x000fea0003800000 */
[----:B------:R0:W5:Y:S01]  /*1230*/  LD.E R22, desc[UR36][R4.64] ;  /* 0x0000002404167980 */ /* 0x000162000c101900 */
[----:B------:R-:W-:Y:S05]  /*1240*/  BRA `(.L_x_15) ;  /* 0x0000000000247947 */ /* 0x000fea0003800000 */
.L_x_14:
[----:B------:R-:W-:Y:S02]  /*1250*/  ULDC.64 UR4, c[0x0][0x590] ;  /* 0x0001640000047ab9 */ /* 0x000fe40000000a00 */
[----:B------:R-:W-:-:S04]  /*1260*/  ISETP.NE.U32.AND P0, PT, RZ, UR4, PT ;  /* 0x00000004ff007c0c */ /* 0x000fc8000bf05070 */
[----:B------:R-:W-:-:S13]  /*1270*/  ISETP.NE.AND.EX P0, PT, RZ, UR5, PT, P0 ;  /* 0x00000005ff007c0c */ /* 0x000fda000bf05300 */
[----:B------:R-:W-:Y:S05]  /*1280*/  @!P0 BRA `(.L_x_16) ;  /* 0x00000000000c8947 */ /* 0x000fea0003800000 */
[----:B01----:R-:W0:Y:S02]  /*1290*/  LDC.64 R4, c[0x0][0x590] ;  /* 0x00016400ff047b82 */ /* 0x003e240000000a00 */
[----:B0-----:R1:W5:Y:S01]  /*12a0*/  LDG.E R22, desc[UR36][R4.64] ;  /* 0x0000002404167981 */ /* 0x001362000c1e1900 */
[----:B------:R-:W-:Y:S05]  /*12b0*/  BRA `(.L_x_15) ;  /* 0x0000000000087947 */ /* 0x000fea0003800000 */
.L_x_16:
[----:B------:R-:W-:Y:S02]  /*12c0*/  ULDC UR4, c[0x0][0x584] ;  /* 0x0001610000047ab9 */ /* 0x000fe40000000800 */
[----:B------:R-:W-:-:S07]  /*12d0*/  IMAD.U32 R22, RZ, RZ, UR4 ;  /* 0x00000004ff167e24 */ /* 0x000fce000f8e00ff */
.L_x_15:
[----:B------:R-:W-:-:S13]  /*12e0*/  LOP3.LUT P0, RZ, R0, 0xff, RZ, 0xc0, !PT ;  /* 0x000000ff00ff7812 */ /* 0x000fda000780c0ff */
[----:B------:R-:W-:Y:S05]  /*12f0*/  @!P0 EXIT ;  /* 0x000000000000894d */ /* 0x000fea0003800000 */
[----:B------:R-:W-:Y:S01]  /*1300*/  ULDC UR4, c[0x0][0x28c] ;  /* 0x0000a30000047ab9 */ /* 0x000fe20000000800 */
[----:B------:R-:W-:Y:S01]  /*1310*/  UMOV UR38, URZ ;  /* 0x0000003f00267c82 */ /* 0x000fe20008000000 */
[----:B------:R-:W-:Y:S01]  /*1320*/  UIADD3 UR4, UR4, 0x7f, URZ ;  /* 0x0000007f04047890 */ /* 0x000fe2000fffe03f */
[----:B------:R-:W-:-:S03]  /*1330*/  UMOV UR39, URZ ;  /* 0x0000003f00277c82 */ /* 0x000fc60008000000 */
[----:B------:R-:W-:-:S04]  /*1340*/  USHF.R.S32.HI UR5, URZ, 0x1f, UR4 ;  /* 0x0000001f3f057899 */ /* 0x000fc80008011404 */
[----:B------:R-:W-:-:S04]  /*1350*/  ULEA.HI UR5, UR5, UR4, URZ, 0x7 ;  /* 0x0000000405057291 */ /* 0x000fc8000f8f383f */
[----:B------:R-:W-:-:S12]  /*1360*/  USHF.R.S32.HI UR44, URZ, 0x7, UR5 ;  /* 0x000000073f2c7899 */ /* 0x000fd80008011405 */
.L_x_422:
[----:B------:R-:W-:Y:S01]  /*1370*/  LOP3.LUT R0, R2, 0x80, RZ, 0xc0, !PT ;  /* 0x0000008002007812 */ /* 0x000fe200078ec0ff */
[----:B------:R-:W2:Y:S01]  /*1380*/  S2UR UR7, SR_CgaCtaId ;  /* 0x00000000000779c3 */ /* 0x000ea20000008800 */
[----:B------:R-:W-:Y:S02]  /*1390*/  UMOV UR6, 0x400 ;  /* 0x0000040000067882 */ /* 0x000fe40000000000 */
[----:B------:R-:W-:-:S06]  /*13a0*/  SHF.R.U32.HI R0, RZ, 0x7, R0 ;  /* 0x00000007ff007819 */ /* 0x000fcc0000011600 */
[----:B---3--:R-:W3:Y:S01]  /*13b0*/  SHFL.IDX PT, R0, R0, RZ, 0x1f ;  /* 0x00001fff00007589 */ /* 0x008ee200000e0000 */
[----:B--2---:R-:W-:Y:S01]  /*13c0*/  ULEA UR6, UR7, UR6, 0x18 ;  /* 0x0000000607067291 */ /* 0x004fe2000f8ec03f */
[----:B---3--:R-:W-:-:S13]  /*13d0*/  R2UR UR4, R0 ;  /* 0x00000000000472ca */ /* 0x008fda00000e0000 */
[----:B------:R-:W-:-:S04]  /*13e0*/  ULEA.HI UR5, UR4, UR4, URZ, 0x1 ;  /* 0x0000000404057291 */ /* 0x000fc8000f8f083f */
[----:B------:R-:W-:-:S04]  /*13f0*/  ULOP3.LUT UR5, UR5, 0x7fffe, URZ, 0xc0, !UPT ;  /* 0x0007fffe05057892 */ /* 0x000fc8000f8ec03f */
[----:B------:R-:W-:-:S03]  /*1400*/  UIADD3 UR5, UR4, -UR5, URZ ;  /* 0x8000000504057290 */ /* 0x000fc6000fffe03f */
[----:B------:R-:W-:Y:S01]  /*1410*/  ULDC UR4, c[0x0][0x28c] ;  /* 0x0000a30000047ab9 */ /* 0x000fe20000000800 */
[----:B------:R-:W-:Y:S01]  /*1420*/  ULEA UR5, UR5, UR6, 0xd ;  /* 0x0000000605057291 */ /* 0x000fe2000f8e683f */
[----:B------:R-:W-:-:S03]  /*1430*/  ISETP.LT.AND P0, PT, RZ, UR4, PT ;  /* 0x00000004ff007c0c */ /* 0x000fc6000bf01270 */
[----:B------:R-:W-:-:S04]  /*1440*/  UIADD3 UR5, UR5, 0x100, URZ ;  /* 0x0000010005057890 */ /* 0x000fc8000fffe03f */
[----:B------:R-:W-:-:S04]  /*1450*/  USHF.R.U32.HI UR5, URZ, 0x4, UR5 ;  /* 0x000000043f057899 */ /* 0x000fc80008011605 */
[----:B------:R-:W-:-:S04]  /*1460*/  ULOP3.LUT UR5, UR5, 0x3fff, URZ, 0xc0, !UPT ;  /* 0x00003fff05057892 */ /* 0x000fc8000f8ec03f */
[----:B------:R-:W-:Y:S01]  /*1470*/  ULOP3.LUT UR45, UR5, 0x10000, URZ, 0xfc, !UPT ;  /* 0x00010000052d7892 */ /* 0x000fe2000f8efc3f */
[----:B-1--4-:R-:W-:Y:S11]  /*1480*/  @P0 BRA `(.L_x_17) ;  /* 0x0000000000400947 */ /* 0x012ff60003800000 */
[----:B------:R-:W-:Y:S01]  /*1490*/  MOV R0, 0x0 ;  /* 0x0000000000007802 */ /* 0x000fe20000000f00 */
[----:B------:R-:W-:Y:S01]  /*14a0*/  ULDC.64 UR4, c[0x4][0x68] ;  /* 0x01001a0000047ab9 */ /* 0x000fe20000000a00 */
[----:B------:R-:W-:Y:S01]  /*14b0*/  ULDC.64 UR6, c[0x4][0x8] ;  /* 0x0100020000067ab9 */ /* 0x000fe20000000a00 */
[----:B01----:R-:W-:Y:S01]  /*14c0*/  IMAD.U32 R4, RZ, RZ, UR4 ;  /* 0x00000004ff047e24 */ /* 0x003fe2000f8e00ff */
[----:B------:R0:W1:Y:S01]  /*14d0*/  LDC.64 R14, c[0x4][R0] ;  /* 0x01000000000e7b82 */ /* 0x0000620000000a00 */
[----:B------:R-:W-:Y:S01]  /*14e0*/  IMAD.U32 R5, RZ, RZ, UR5 ;  /* 0x00000005ff057e24 */ /* 0x000fe2000f8e00ff */
[----:B------:R-:W-:Y:S01]  /*14f0*/  ULDC.64 UR4, c[0x4][0x70] ;  /* 0x01001c0000047ab9 */ /* 0x000fe20000000a00 */
[----:B------:R-:W-:Y:S02]  /*1500*/  IMAD.U32 R10, RZ, RZ, UR6 ;  /* 0x00000006ff0a7e24 */ /* 0x000fe4000f8e00ff */
[----:B------:R-:W-:Y:S02]  /*1510*/  IMAD.U32 R6, RZ, RZ, UR4 ;  /* 0x00000004ff067e24 */ /* 0x000fe4000f8e00ff */
[----:B------:R-:W-:-:S02]  /*1520*/  IMAD.U32 R7, RZ, RZ, UR5 ;  /* 0x00000005ff077e24 */ /* 0x000fc4000f8e00ff */
[----:B------:R-:W-:Y:S02]  /*1530*/  IMAD.U32 R11, RZ, RZ, UR7 ;  /* 0x00000007ff0b7e24 */ /* 0x000fe4000f8e00ff */
[----:B------:R-:W-:Y:S02]  /*1540*/  IMAD.MOV.U32 R8, RZ, RZ, 0x1e1 ;  /* 0x000001e1ff087424 */ /* 0x000fe400078e00ff */
[----:B------:R-:W-:Y:S02]  /*1550*/  IMAD.MOV.U32 R12, RZ, RZ, 0x1 ;  /* 0x00000001ff0c7424 */ /* 0x000fe400078e00ff */
[----:B0-----:R-:W-:-:S07]  /*1560*/  IMAD.MOV.U32 R13, RZ, RZ, RZ ;  /* 0x000000ffff0d7224 */ /* 0x001fce00078e00ff */
[----:B------:R-:W-:-:S07]  /*1570*/  LEPC R20, `(.L_x_17) ;  /* 0x000000001014794e */ /* 0x000fce0000000000 */
[----:B-1---5:R-:W-:Y:S05]  /*1580*/  CALL.ABS.NOINC R14 ;  /* 0x000000000e007343 */ /* 0x022fea0003c00000 */
.L_x_17:
[----:B------:R-:W-:-:S06]  /*1590*/  ULOP3.LUT UR4, UR40, 0x1, URZ, 0xfc, !UPT ;  /* 0x0000000128047892 */ /* 0x000fcc000f8efc3f */
[----:B------:R-:W-:-:S05]  /*15a0*/  IMAD.U32 R0, RZ, RZ, UR4 ;  /* 0x00000004ff007e24 */ /* 0x000fca000f8e00ff */
[----:B------:R-:W-:-:S13]  /*15b0*/  ISETP.NE.AND P0, PT, R0, 0x3, PT ;  /* 0x000000030000780c */ /* 0x000fda0003f05270 */
[----:B------:R-:W-:Y:S05]  /*15c0*/  @!P0 BRA `(.L_x_18) ;  /* 0x0000000000048947 */ /* 0x000fea0003800000 */
[----:B------:R-:W-:Y:S01]  /*15d0*/  BPT.TRAP 0x1 ;  /* 0x000000040000795c */ /* 0x000fe20000300000 */
.L_x_18:
[----:B------:R-:W2:Y:S01]  /*15e0*/  S2UR UR5, SR_CgaCtaId ;  /* 0x00000000000579c3 */ /* 0x000ea20000008800 */
[----:B------:R-:W-:Y:S01]  /*15f0*/  UMOV UR4, 0x400 ;  /* 0x0000040000047882 */ /* 0x000fe20000000000 */
[----:B------:R-:W-:Y:S02]  /*1600*/  IMAD.U32 R0, RZ, RZ, UR38 ;  /* 0x00000026ff007e24 */ /* 0x000fe4000f8e00ff */
[----:B01----:R-:W-:-:S03]  /*1610*/  IMAD.U32 R4, RZ, RZ, UR39 ;  /* 0x00000027ff047e24 */ /* 0x003fc6000f8e00ff */
[----:B------:R-:W-:Y:S01]  /*1620*/  SHF.L.U32 R0, R0, 0x1f, RZ ;  /* 0x0000001f00007819 */ /* 0x000fe200000006ff */
[----:B--2---:R-:W-:-:S06]  /*1630*/  ULEA UR4, UR5, UR4, 0x18 ;  /* 0x0000000405047291 */ /* 0x004fcc000f8ec03f */
[----:B------:R-:W-:-:S04]  /*1640*/  IMAD.U32 R5, RZ, RZ, UR4 ;  /* 0x00000004ff057e24 */ /* 0x000fc8000f8e00ff */
[----:B------:R-:W-:-:S04]  /*1650*/  IMAD R3, R4, 0x8, R5 ;  /* 0x0000000804037824 */ /* 0x000fc800078e0205 */
[----:B------:R0:W1:Y:S01]  /*1660*/  SYNCS.PHASECHK.TRANS64.TRYWAIT P1, [R3+URZ], R0 ;  /* 0x00000000030075a7 */ /* 0x000062000802017f */
[----:B------:R-:W-:Y:S05]  /*1670*/  @!P0 BRA `(.L_x_19) ;  /* 0x0000000000048947 */ /* 0x000fea0003800000 */
[----:B------:R-:W-:Y:S01]  /*1680*/  BPT.TRAP 0x1 ;  /* 0x000000040000795c */ /* 0x000fe20000300000 */
.L_x_19:
[----:B-1----:R-:W-:Y:S05]  /*1690*/  @P1 BRA `(.L_x_20) ;  /* 0x0000000000081947 */ /* 0x002fea0003800000 */
[----:B------:R-:W1:Y:S02]  /*16a0*/  SYNCS.PHASECHK.TRANS64.TRYWAIT P1, [R3+URZ], R0 ;  /* 0x00000000030075a7 */ /* 0x000e64000802017f */
[----:B-1----:R-:W-:Y:S05]  /*16b0*/  @!P1 BRA `(.L_x_21) ;  /* 0x000000c000089947 */ /* 0x002fea0003800000 */
.L_x_20:
[----:B------:R-:W-:-:S04]  /*16c0*/  UISETP.LT.AND UP0, UPT, UR44, 0x1, UPT ;  /* 0x000000012c00788c */ /* 0x000fc8000bf01270 */
[----:B------:R-:W-:-:S06]  /*16d0*/  USEL UR4, UR44, 0x1, UP0 ;  /* 0x000000012c047887 */ /* 0x000fcc0008000000 */
[----:B01----:R-:W-:Y:S01]  /*16e0*/  IMAD.U32 R0, RZ, RZ, UR4 ;  /* 0x00000004ff007e24 */ /* 0x003fe2000f8e00ff */
[----:B------:R-:W-:Y:S05]  /*16f0*/  WARPSYNC.ALL ;  /* 0x0000000000007948 */ /* 0x000fea0003800000 */
[----:B------:R-:W-:-:S04]  /*1700*/  IADD3 R0, -R0, UR44, RZ ;  /* 0x0000002c00007c10 */ /* 0x000fc8000fffe1ff */
[----:B------:R-:W-:Y:S02]  /*1710*/  ISETP.GE.AND P1, PT, R0, 0x1, PT ;  /* 0x000000010000780c */ /* 0x000fe40003f26270 */
[----:B------:R-:W-:Y:S01]  /*1720*/  R2UR UR4, R5 ;  /* 0x00000000050472ca */ /* 0x000fe200000e0000 */
[----:B------:R-:W-:Y:S01]  /*1730*/  ULEA UR5, UR39, UR45, 0xb ;  /* 0x0000002d27057291 */ /* 0x000fe2000f8e583f */
[----:B------:R-:W-:Y:S01]  /*1740*/  WARPGROUP.ARRIVE ;  /* 0x00000000000079c5 */ /* 0x000fe20000000000 */
[----:B------:R-:W-:Y:S01]  /*1750*/  UMOV UR9, 0x40000040 ;  /* 0x4000004000097882 */ /* 0x000fe20000000000 */
[----:B------:R-:W-:-:S04]  /*1760*/  UMOV UR11, 0x40000040 ;  /* 0x40000040000b7882 */ /* 0x000fc80000000000 */
[----:B------:R-:W-:-:S05]  /*1770*/  UMOV UR8, UR5 ;  /* 0x0000000500087c82 */ /* 0x000fca0008000000 */
[----:B------:R-:W-:-:S04]  /*1780*/  UIADD3 UR4, UR4, 0x20100, URZ ;  /* 0x0002010004047890 */ /* 0x000fc8000fffe03f */
[----:B------:R-:W-:-:S04]  /*1790*/  USHF.R.U32.HI UR4, URZ, 0x4, UR4 ;  /* 0x000000043f047899 */ /* 0x000fc80008011604 */
[----:B------:R-:W-:-:S04]  /*17a0*/  ULOP3.LUT UR4, UR4, 0x3fff, URZ, 0xc0, !UPT ;  /* 0x00003fff04047892 */ /* 0x000fc8000f8ec03f */
[----:B------:R-:W-:-:S04]  /*17b0*/  ULOP3.LUT UR4, UR4, 0x10000, URZ, 0xfc, !UPT ;  /* 0x0001000004047892 */ /* 0x000fc8000f8efc3f */
[----:B------:R-:W-:-:S07]  /*17c0*/  UIMAD UR6, UR39, 0x600, UR4 ;  /* 0x00000600270678a4 */ /* 0x000fce000f8e0204 */
[----:B------:R-:W-:Y:S02]  /*17d0*/  UMOV UR10, UR6 ;  /* 0x00000006000a7c82 */ /* 0x000fe40008000000 */
[----:B------:R-:W-:Y:S01]  /*17e0*/  IGMMA.64x192x32.S8.S8 R120, gdesc[UR8], RZ, !UPT, gsb0 ;  /* 0x04e00000087879f1 */ /* 0x000fe2000c0410ff */
[----:B------:R-:W-:Y:S01]  /*17f0*/  UIADD3 UR8, UR5, 0x400, URZ ;  /* 0x0000040005087890 */ /* 0x000fe2000fffe03f */
[----:B------:R-:W-:Y:S01]  /*1800*/  UMOV UR9, 0x40000040 ;  /* 0x4000004000097882 */ /* 0x000fe20000000000 */
[----:B------:R-:W-:Y:S02]  /*1810*/  WARPGROUP.DEPBAR.LE gsb0, 0x0 ;  /* 0x00008000000079c5 */ /* 0x000fe40000010000 */
[----:B------:R-:W-:-:S06]  /*1820*/  WARPGROUP.ARRIVE ;  /* 0x00000000000079c5 */ /* 0x000fcc0000000000 */
[----:B------:R-:W-:Y:S01]  /*1830*/  IGMMA.64x192x32.S8.S8 R24, gdesc[UR8], RZ, !UPT, gsb0 ;  /* 0x04e00000081879f1 */ /* 0x000fe2000c0410ff */
[----:B------:R-:W-:Y:S02]  /*1840*/  UIADD3 UR8, UR5, 0x2, URZ ;  /* 0x0000000205087890 */ /* 0x000fe4000fffe03f */
[----:B------:R-:W-:Y:S01]  /*1850*/  UIADD3 UR10, UR6, 0x2, URZ ;  /* 0x00000002060a7890 */ /* 0x000fe2000fffe03f */
[----:B------:R-:W-:Y:S01]  /*1860*/  UMOV UR9, 0x40000040 ;  /* 0x4000004000097882 */ /* 0x000fe20000000000 */
[----:B------:R-:W-:Y:S01]  /*1870*/  UMOV UR11, 0x40000040 ;  /* 0x40000040000b7882 */ /* 0x000fe20000000000 */
[----:B------:R-:W-:Y:S02]  /*1880*/  WARPGROUP.DEPBAR.LE gsb0, 0x0 ;  /* 0x00008000000079c5 */ /* 0x000fe40000010000 */
[----:B------:R-:W-:-:S06]  /*1890*/  WARPGROUP.ARRIVE ;  /* 0x00000000000079c5 */ /* 0x000fcc0000000000 */
[----:B------:R-:W-:Y:S01]  /*18a0*/  IGMMA.64x192x32.S8.S8 R120, gdesc[UR8], R120, gsb0 ;  /* 0x04e00000087879f1 */ /* 0x000fe20008041078 */
[----:B------:R-:W-:Y:S01]  /*18b0*/  UIADD3 UR8, UR5, 0x402, URZ ;  /* 0x0000040205087890 */ /* 0x000fe2000fffe03f */
[----:B------:R-:W-:Y:S01]  /*18c0*/  UMOV UR9, 0x40000040 ;  /* 0x4000004000097882 */ /* 0x000fe20000000000 */
[----:B------:R-:W-:Y:S02]  /*18d0*/  WARPGROUP.DEPBAR.LE gsb0, 0x0 ;  /* 0x00008000000079c5 */ /* 0x000fe40000010000 */
[----:B------:R-:W-:-:S06]  /*18e0*/  WARPGROUP.ARRIVE ;  /* 0x00000000000079c5 */ /* 0x000fcc0000000000 */
[----:B------:R-:W-:Y:S01]  /*18f0*/  IGMMA.64x192x32.S8.S8 R24, gdesc[UR8], R24, gsb0 ;  /* 0x04e00000081879f1 */ /* 0x000fe20008041018 */
        /* <DEDUP_REMOVED lines=23> */
[----:B------:R-:W-:Y:S03]  /*1a70*/  IGMMA.64x192x32.S8.S8 R24, gdesc[UR8], R24, gsb0 ;  /* 0x04e00000081879f1 */ /* 0x000fe60008041018 */
[----:B------:R-:W-:Y:S02]  /*1a80*/  WARPGROUP.DEPBAR.LE gsb0, 0x0 ;  /* 0x00008000000079c5 */ /* 0x000fe40000010000 */
[----:B------:R-:W-:Y:S05]  /*1a90*/  @!P1 BRA `(.L_x_22) ;  /* 0x0000000400889947 */ /* 0x000fea0003800000 */
[----:B------:R-:W-:Y:S01]  /*1aa0*/  UIADD3 UR6, UR39, 0x1, URZ ;  /* 0x0000000127067890 */ /* 0x000fe2000fffe03f */
[----:B------:R-:W-:Y:S01]  /*1ab0*/  R2UR UR5, R0 ;  /* 0x00000000000572ca */ /* 0x000fe200000e0000 */
[----:B------:R-:W-:Y:S02]  /*1ac0*/  UMOV UR12, UR39 ;  /* 0x00000027000c7c82 */ /* 0x000fe40008000000 */
[----:B------:R-:W-:-:S04]  /*1ad0*/  UISETP.NE.AND UP0, UPT, UR6, 0x4, UPT ;  /* 0x000000040600788c */ /* 0x000fc8000bf05270 */
[----:B------:R-:W-:Y:S02]  /*1ae0*/  USEL UR7, URZ, 0x1, UP0 ;  /* 0x000000013f077887 */ /* 0x000fe40008000000 */
[----:B------:R-:W-:Y:S02]  /*1af0*/  USEL UR6, UR6, URZ, UP0 ;  /* 0x0000003f06067287 */ /* 0x000fe40008000000 */
[----:B------:R-:W-:-:S12]  /*1b00*/  ULOP3.LUT UR7, UR38, UR7, URZ, 0x3c, !UPT ;  /* 0x0000000726077292 */ /* 0x000fd8000f8e3c3f */
.L_x_29:
[----:B------:R-:W-:Y:S05]  /*1b10*/  @!P0 BRA `(.L_x_23) ;  /* 0x0000000000048947 */ /* 0x000fea0003800000 */
[----:B------:R-:W-:Y:S01]  /*1b20*/  BPT.TRAP 0x1 ;  /* 0x000000040000795c */ /* 0x000fe20000300000 */
.L_x_23:
[----:B------:R-:W0:Y:S01]  /*1b30*/  S2UR UR9, SR_CgaCtaId ;  /* 0x00000000000979c3 */ /* 0x000e220000008800 */
[----:B------:R-:W-:Y:S01]  /*1b40*/  UMOV UR8, 0x400 ;  /* 0x0000040000087882 */ /* 0x000fe20000000000 */
[----:B------:R-:W-:Y:S02]  /*1b50*/  IMAD.U32 R0, RZ, RZ, UR7 ;  /* 0x00000007ff007e24 */ /* 0x000fe4000f8e00ff */
[----:B------:R-:W-:-:S03]  /*1b60*/  IMAD.U32 R4, RZ, RZ, UR6 ;  /* 0x00000006ff047e24 */ /* 0x000fc6000f8e00ff */
[----:B------:R-:W-:Y:S01]  /*1b70*/  SHF.L.U32 R0, R0, 0x1f, RZ ;  /* 0x0000001f00007819 */ /* 0x000fe200000006ff */
[----:B0-----:R-:W-:-:S06]  /*1b80*/  ULEA UR8, UR9, UR8, 0x18 ;  /* 0x0000000809087291 */ /* 0x001fcc000f8ec03f */
[----:B------:R-:W-:-:S04]  /*1b90*/  IMAD.U32 R5, RZ, RZ, UR8 ;  /* 0x00000008ff057e24 */ /* 0x000fc8000f8e00ff */
[----:B------:R-:W-:-:S04]  /*1ba0*/  IMAD R3, R4, 0x8, R5 ;  /* 0x0000000804037824 */ /* 0x000fc800078e0205 */
[----:B------:R0:W1:Y:S01]  /*1bb0*/  SYNCS.PHASECHK.TRANS64.TRYWAIT P1, [R3+URZ], R0 ;  /* 0x00000000030075a7 */ /* 0x000062000802017f */
[----:B------:R-:W-:Y:S05]  /*1bc0*/  @!P0 BRA `(.L_x_24) ;  /* 0x0000000000048947 */ /* 0x000fea0003800000 */
[----:B------:R-:W-:Y:S01]  /*1bd0*/  BPT.TRAP 0x1 ;  /* 0x000000040000795c */ /* 0x000fe20000300000 */
.L_x_24:
[----:B-1----:R-:W-:Y:S05]  /*1be0*/  @P1 BRA `(.L_x_25) ;  /* 0x0000000000081947 */ /* 0x002fea0003800000 */
[----:B------:R-:W1:Y:S02]  /*1bf0*/  SYNCS.PHASECHK.TRANS64.TRYWAIT P1, [R3+URZ], R0 ;  /* 0x00000000030075a7 */ /* 0x000e64000802017f */
[----:B-1----:R-:W-:Y:S05]  /*1c00*/  @!P1 BRA `(.L_x_26) ;  /* 0x000000b800c89947 */ /* 0x002fea0003800000 */
.L_x_25:
[----:B------:R-:W-:Y:S01]  /*1c10*/  ULEA UR13, UR6, UR45, 0xb ;  /* 0x0000002d060d7291 */ /* 0x000fe2000f8e583f */
[----:B------:R-:W-:Y:S01]  /*1c20*/  WARPGROUP.ARRIVE ;  /* 0x00000000000079c5 */ /* 0x000fe20000000000 */
[----:B------:R-:W-:Y:S01]  /*1c30*/  UIMAD UR14, UR6, 0x600, UR4 ;  /* 0x00000600060e78a4 */ /* 0x000fe2000f8e0204 */
[----:B------:R-:W-:Y:S01]  /*1c40*/  UMOV UR9, 0x40000040 ;  /* 0x4000004000097882 */ /* 0x000fe20000000000 */
[----:B------:R-:W-:-:S03]  /*1c50*/  UMOV UR11, 0x40000040 ;  /* 0x40000040000b7882 */ /* 0x000fc60000000000 */
[----:B------:R-:W-:Y:S02]  /*1c60*/  UMOV UR8, UR13 ;  /* 0x0000000d00087c82 */ /* 0x000fe40008000000 */
[----:B------:R-:W-:Y:S02]  /*1c70*/  UMOV UR10, UR14 ;  /* 0x0000000e000a7c82 */ /* 0x000fe40008000000 */
        /* <DEDUP_REMOVED lines=44> */
[----:B------:R-:W-:Y:S01]  /*1f40*/  BPT.TRAP 0x1 ;  /* 0x000000040000795c */ /* 0x000fe20000300000 */
.L_x_27:
[----:B------:R-:W-:Y:S01]  /*1f50*/  ISETP.NE.AND P1, PT, R18, RZ, PT ;  /* 0x000000ff1200720c */ /* 0x000fe20003f25270 */
[----:B01----:R-:W-:Y:S01]  /*1f60*/  IMAD.U32 R0, RZ, RZ, UR12 ;  /* 0x0000000cff007e24 */ /* 0x003fe2000f8e00ff */
[----:B------:R-:W-:-:S11]  /*1f70*/  UISETP.GT.U32.AND UP0, UPT, UR40, 0x1, UPT ;  /* 0x000000012800788c */ /* 0x000fd6000bf04070 */
[----:B------:R-:W-:-:S04]  /*1f80*/  @P1 IMAD R0, R0, 0x8, R5 ;  /* 0x0000000800001824 */ /* 0x000fc800078e0205 */
[----:B------:R-:W-:-:S05]  /*1f90*/  @P1 VIADD R0, R0, 0x20 ;  /* 0x0000002000001836 */ /* 0x000fca0000000000 */
[----:B------:R-:W-:-:S04]  /*1fa0*/  @P1 PRMT R0, R19, 0x654, R0 ;  /* 0x0000065413001816 */ /* 0x000fc80000000000 */
[----:B------:R0:W-:Y:S01]  /*1fb0*/  @P1 SYNCS.ARRIVE.TRANS64.RED.A1T0 RZ, [R0+URZ], RZ ;  /* 0x000000ff00ff19a7 */ /* 0x0001e2000810043f */
[----:B------:R-:W-:-:S13]  /*1fc0*/  PLOP3.LUT P1, PT, PT, PT, UP0, 0x80, 0x0 ;  /* 0x000000000000781c */ /* 0x000fda0003f2f008 */
[----:B0-----:R-:W-:Y:S05]  /*1fd0*/  @P1 BRA `(.L_x_28) ;  /* 0x0000000000041947 */ /* 0x001fea0003800000 */
[----:B------:R-:W-:Y:S01]  /*1fe0*/  BPT.TRAP 0x1 ;  /* 0x000000040000795c */ /* 0x000fe20000300000 */
.L_x_28:
[----:B------:R-:W-:Y:S02]  /*1ff0*/  UISETP.GT.AND UP2, UPT, UR5, 0x1, UPT ;  /* 0x000000010500788c */ /* 0x000fe4000bf44270 */
[----:B------:R-:W-:Y:S02]  /*2000*/  UIADD3 UR6, UR6, 0x1, URZ ;  /* 0x0000000106067890 */ /* 0x000fe4000fffe03f */
[----:B------:R-:W-:Y:S02]  /*2010*/  UIADD3 UR12, UR12, 0x1, URZ ;  /* 0x000000010c0c7890 */ /* 0x000fe4000fffe03f */
[----:B------:R-:W-:Y:S01]  /*2020*/  PLOP3.LUT P1, PT, PT, PT, UP2, 0x80, 0x0 ;  /* 0x000000000000781c */ /* 0x000fe20003f2f028 */
[----:B------:R-:W-:Y:S02]  /*2030*/  UISETP.NE.AND UP0, UPT, UR6, 0x4, UPT ;  /* 0x000000040600788c */ /* 0x000fe4000bf05270 */
[----:B------:R-:W-:Y:S02]  /*2040*/  UIADD3 UR8, UR5, -0x1, URZ ;  /* 0xffffffff05087890 */ /* 0x000fe4000fffe03f */
[----:B------:R-:W-:-:S02]  /*2050*/  USEL UR5, URZ, 0x1, UP0 ;  /* 0x000000013f057887 */ /* 0x000fc40008000000 */
[----:B------:R-:W-:Y:S02]  /*2060*/  UISETP.NE.AND UP1, UPT, UR12, 0x4, UPT ;  /* 0x000000040c00788c */ /* 0x000fe4000bf25270 */
[----:B------:R-:W-:Y:S02]  /*2070*/  ULOP3.LUT UR7, UR7, UR5, URZ, 0x3c, !UPT ;  /* 0x0000000507077292 */ /* 0x000fe4000f8e3c3f */
[----:B------:R-:W-:Y:S02]  /*2080*/  USEL UR6, UR6, URZ, UP0 ;  /* 0x0000003f06067287 */ /* 0x000fe40008000000 */
[----:B------:R-:W-:Y:S01]  /*2090*/  USEL UR12, UR12, URZ, UP1 ;  /* 0x0000003f0c0c7287 */ /* 0x000fe20008800000 */
[----:B------:R-:W-:Y:S01]  /*20a0*/  UMOV UR5, UR8 ;  /* 0x0000000800057c82 */ /* 0x000fe20008000000 */
[----:B------:R-:W-:Y:S10]  /*20b0*/  @P1 BRA `(.L_x_29) ;  /* 0xfffffff800941947 */ /* 0x000ff4000383ffff */
.L_x_22:
[----:B------:R-:W0:Y:S02]  /*20c0*/  LDC R0, c[0x0][0x28c] ;  /* 0x0000a300ff007b82 */ /* 0x000e240000000800 */
[----:B0-----:R-:W-:-:S13]  /*20d0*/  ISETP.GE.AND P1, PT, R0, 0x1, PT ;  /* 0x000000010000780c */ /* 0x001fda0003f26270 */
[----:B------:R-:W-:Y:S05]  /*20e0*/  @!P1 BRA `(.L_x_30) ;  /* 0x0000000000449947 */ /* 0x000fea0003800000 */
[----:B------:R-:W-:Y:S05]  /*20f0*/  @!P0 BRA `(.L_x_31) ;  /* 0x0000000000048947 */ /* 0x000fea0003800000 */
[----:B------:R-:W-:Y:S01]  /*2100*/  BPT.TRAP 0x1 ;  /* 0x000000040000795c */ /* 0x000fe20000300000 */
.L_x_31:
[----:B------:R-:W-:Y:S01]  /*2110*/  ISETP.NE.AND P0, PT, R18, RZ, PT ;  /* 0x000000ff1200720c */ /* 0x000fe20003f05270 */
[----:B------:R-:W-:-:S12]  /*2120*/  UISETP.LT.AND UP1, UPT, UR44, 0x1, UPT ;  /* 0x000000012c00788c */ /* 0x000fd8000bf21270 */
[----:B------:R-:W-:-:S05]  /*2130*/  VOTEU.ANY UP0, P0 ;  /* 0x00000000003f7886 */ /* 0x000fca0000000100 */
[----:B------:R-:W-:-:S04]  /*2140*/  @UP0 USEL UR4, UR44, 0x1, UP1 ;  /* 0x000000012c040887 */ /* 0x000fc80008800000 */
[----:B------:R-:W-:Y:S02]  /*2150*/  @UP0 UIADD3 UR4, UR39, UR44, -UR4 ;  /* 0x0000002c27040290 */ /* 0x000fe4000fffe804 */
[----:B------:R-:W-:-:S04]  /*2160*/  UISETP.GT.U32.AND UP0, UPT, UR40, 0x1, UPT ;  /* 0x000000012800788c */ /* 0x000fc8000bf04070 */
[----:B------:R-:W-:-:S04]  /*2170*/  IMAD.U32 R0, RZ, RZ, UR4 ;  /* 0x00000004ff007e24 */ /* 0x000fc8000f8e00ff */
[----:B------:R-:W-:-:S05]  /*2180*/  @P0 IMAD.SHL.U32 R0, R0, 0x8, RZ ;  /* 0x0000000800000824 */ /* 0x000fca00078e00ff */
[----:B------:R-:W-:-:S04]  /*2190*/  @P0 LOP3.LUT R0, R0, 0x18, RZ, 0xc0, !PT ;  /* 0x0000001800000812 */ /* 0x000fc800078ec0ff */
[----:B------:R-:W-:-:S04]  /*21a0*/  @P0 IADD3 R0, R5, 0x20, R0 ;  /* 0x0000002005000810 */ /* 0x000fc80007ffe000 */
[----:B------:R-:W-:-:S04]  /*21b0*/  @P0 PRMT R0, R19, 0x654, R0 ;  /* 0x0000065413000816 */ /* 0x000fc80000000000 */
[----:B------:R0:W-:Y:S01]  /*21c0*/  @P0 SYNCS.ARRIVE.TRANS64.RED.A1T0 RZ, [R0+URZ], RZ ;  /* 0x000000ff00ff09a7 */ /* 0x0001e2000810043f */
[----:B------:R-:W-:-:S13]  /*21d0*/  PLOP3.LUT P0, PT, PT, PT, UP0, 0x80, 0x0 ;  /* 0x000000000000781c */ /* 0x000fda0003f0f008 */
[----:B0-----:R-:W-:Y:S05]  /*21e0*/  @P0 BRA `(.L_x_30) ;  /* 0x0000000000040947 */ /* 0x001fea0003800000 */
[----:B------:R-:W-:Y:S01]  /*21f0*/  BPT.TRAP 0x1 ;  /* 0x000000040000795c */ /* 0x000fe20000300000 */
.L_x_30:
[----:B------:R-:W-:Y:S01]  /*2200*/  LOP3.LUT R0, R2, 0x3, RZ, 0xc0, !PT ;  /* 0x0000000302007812 */ /* 0x000fe200078ec0ff */
[----:B------:R-:W-:Y:S01]  /*2210*/  IMAD.MOV.U32 R5, RZ, RZ, -0x2 ;  /* 0xfffffffeff057424 */ /* 0x000fe200078e00ff */
[----:B------:R-:W-:Y:S01]  /*2220*/  ULDC UR9, c[0x0][0x288] ;  /* 0x0000a20000097ab9 */ /* 0x000fe20000000800 */
[----:B------:R-:W-:Y:S01]  /*2230*/  UIMAD UR42, UR42, 0xc0, URZ ;  /* 0x000000c02a2a78a4 */ /* 0x000fe2000f8e023f */
[--C-:B------:R-:W-:Y:S01]  /*2240*/  SHF.R.U32.HI R3, RZ, 0x2, R2.reuse ;  /* 0x00000002ff037819 */ /* 0x100fe20000011602 */
[----:B------:R-:W-:Y:S01]  /*2250*/  IMAD R5, R0, R5, UR9 ;  /* 0x0000000900057e24 */ /* 0x000fe2000f8e0205 */
[----:B------:R-:W-:Y:S01]  /*2260*/  SHF.R.U32.HI R0, RZ, 0x7, R2 ;  /* 0x00000007ff007819 */ /* 0x000fe20000011602 */
[----:B------:R-:W-:Y:S01]  /*2270*/  UIADD3 UR39, UR44, UR39, URZ ;  /* 0x000000272c277290 */ /* 0x000fe2000fffe03f */
[----:B------:R-:W-:Y:S01]  /*2280*/  LOP3.LUT R4, R2, 0x60, RZ, 0xc0, !PT ;  /* 0x0000006002047812 */ /* 0x000fe200078ec0ff */
[----:B------:R-:W-:Y:S01]  /*2290*/  UIMAD.WIDE UR10, UR41, 0x100, URZ ;  /* 0x00000100290a78a5 */ /* 0x000fe2000f8e023f */
[----:B------:R-:W-:Y:S01]  /*22a0*/  LOP3.LUT R0, R0, 0x1, RZ, 0xc0, !PT ;  /* 0x0000000100007812 */ /* 0x000fe200078ec0ff */
[----:B------:R-:W-:Y:S01]  /*22b0*/  USHF.L.U32 UR41, UR41, 0x8, URZ ;  /* 0x0000000829297899 */ /* 0x000fe2000800063f */
[----:B------:R-:W-:Y:S01]  /*22c0*/  IMAD.SHL.U32 R8, R2, 0x2, RZ ;  /* 0x0000000202087824 */ /* 0x000fe200078e00ff */
[----:B------:R-:W-:-:S02]  /*22d0*/  UISETP.GE.AND UP2, UPT, UR42, UR9, UPT ;  /* 0x000000092a00728c */ /* 0x000fc4000bf46270 */
[----:B------:R-:W-:Y:S01]  /*22e0*/  IMAD.U32 R9, RZ, RZ, UR42 ;  /* 0x0000002aff097e24 */ /* 0x000fe2000f8e00ff */
[----:B------:R-:W-:Y:S01]  /*22f0*/  ULDC UR8, c[0x0][0x284] ;  /* 0x0000a10000087ab9 */ /* 0x000fe20000000800 */
[----:B------:R-:W-:Y:S01]  /*2300*/  USHF.R.U32.HI UR4, URZ, 0x2, UR39 ;  /* 0x000000023f047899 */ /* 0x000fe20008011627 */
[----:B------:R-:W-:Y:S01]  /*2310*/  IMAD.SHL.U32 R6, R0, 0x40, RZ ;  /* 0x0000004000067824 */ /* 0x000fe200078e00ff */
[----:B------:R-:W-:Y:S01]  /*2320*/  UISETP.GE.OR UP2, UPT, UR41, UR8, UP2 ;  /* 0x000000082900728c */ /* 0x000fe20009746670 */
[----:B------:R-:W-:Y:S01]  /*2330*/  LOP3.LUT R3, R3, 0x7, RZ, 0xc0, !PT ;  /* 0x0000000703037812 */ /* 0x000fe200078ec0ff */
[----:B------:R-:W-:Y:S01]  /*2340*/  ULOP3.LUT UR4, UR4, 0x1, URZ, 0xc0, !UPT ;  /* 0x0000000104047892 */ /* 0x000fe2000f8ec03f */
[----:B------:R-:W-:Y:S01]  /*2350*/  SHF.R.U32.HI R4, RZ, 0x1, R4 ;  /* 0x00000001ff047819 */ /* 0x000fe20000011604 */
[----:B------:R-:W-:Y:S01]  /*2360*/  USHF.R.S32.HI UR12, URZ, 0x1f, UR43 ;  /* 0x0000001f3f0c7899 */ /* 0x000fe2000801142b */
[----:B------:R-:W-:Y:S01]  /*2370*/  LOP3.LUT R8, R9, 0x6, R8, 0xf8, !PT ;  /* 0x0000000609087812 */ /* 0x000fe200078ef808 */
[----:B------:R-:W-:Y:S01]  /*2380*/  ULDC.64 UR6, c[0x0][0x5d0] ;  /* 0x0001740000067ab9 */ /* 0x000fe20000000a00 */
[--C-:B------:R-:W-:Y:S01]  /*2390*/  LOP3.LUT R217, R6, 0x40, R3.reuse, 0xe2, !PT ;  /* 0x0000004006d97812 */ /* 0x100fe200078ee203 */
[----:B------:R-:W-:Y:S01]  /*23a0*/  UISETP.GT.U32.AND UP0, UPT, UR39, 0x3, UPT ;  /* 0x000000032700788c */ /* 0x000fe2000bf04070 */
[----:B------:R-:W-:Y:S01]  /*23b0*/  IADD3 R3, RZ, -R4, -R3 ;  /* 0x80000004ff037210 */ /* 0x000fe20007ffe803 */
[----:B------:R-:W-:Y:S01]  /*23c0*/  UISETP.NE.U32.AND UP1, UPT, UR4, 0x1, UPT ;  /* 0x000000010400788c */ /* 0x000fe2000bf25070 */
[----:B------:R-:W-:Y:S01]  /*23d0*/  PLOP3.LUT P0, PT, PT, PT, UP2, 0x80, 0x0 ;  /* 0x000000000000781c */ /* 0x000fe20003f0f028 */
[----:B------:R-:W-:Y:S01]  /*23e0*/  UIMAD UR5, UR12, UR6, URZ ;  /* 0x000000060c0572a4 */ /* 0x000fe2000f8e023f */
[--C-:B------:R-:W-:Y:S01]  /*23f0*/  SHF.R.S32.HI R9, RZ, 0x1f, R8.reuse ;  /* 0x0000001fff097819 */ /* 0x100fe20000011408 */
[----:B------:R-:W-:Y:S01]  /*2400*/  UISETP.LT.U32.AND UP0, UPT, UR44, 0x4, UP0 ;  /* 0x000000042c00788c */ /* 0x000fe20008701070 */
[----:B------:R-:W-:Y:S01]  /*2410*/  IMAD.U32 R7, RZ, RZ, UR6 ;  /* 0x00000006ff077e24 */ /* 0x000fe2000f8e00ff */
[----:B------:R-:W-:Y:S01]  /*2420*/  UISETP.GT.U32.AND UP1, UPT, UR44, 0x3, !UP1 ;  /* 0x000000032c00788c */ /* 0x000fe2000cf24070 */
[----:B------:R-:W-:Y:S01]  /*2430*/  IMAD R3, R0, -0x40, R3 ;  /* 0xffffffc000037824 */ /* 0x000fe200078e0203 */
[----:B------:R-:W-:Y:S01]  /*2440*/  UIMAD UR5, UR43, UR7, UR5 ;  /* 0x000000072b0572a4 */ /* 0x000fe2000f8e0205 */
[----:B------:R-:W-:Y:S01]  /*2450*/  IMAD.U32 R0, RZ, RZ, UR8 ;  /* 0x00000008ff007e24 */ /* 0x000fe2000f8e00ff */
[----:B------:R-:W-:Y:S01]  /*2460*/  USEL UR6, URZ, 0x1, !UP0 ;  /* 0x000000013f067887 */ /* 0x000fe2000c000000 */
[----:B------:R-:W-:Y:S01]  /*2470*/  IMAD.WIDE.U32 R6, R7, UR43, R8 ;  /* 0x0000002b07067c25 */ /* 0x000fe2000f8e0008 */
[----:B------:R-:W-:Y:S01]  /*2480*/  USEL UR4, URZ, 0x1, !UP1 ;  /* 0x000000013f047887 */ /* 0x000fe2000c800000 */
[----:B------:R-:W-:Y:S01]  /*2490*/  LOP3.LUT R217, R217, UR10, R4, 0xfe, !PT ;  /* 0x0000000ad9d97c12 */ /* 0x000fe2000f8efe04 */
[----:B------:R-:W-:Y:S01]  /*24a0*/  ULOP3.LUT UR39, UR39, 0x3, URZ, 0xc0, !UPT ;  /* 0x0000000327277892 */ /* 0x000fe2000f8ec03f */
[----:B------:R-:W-:Y:S01]  /*24b0*/  IADD3 R3, R0, -UR41, R3 ;  /* 0x8000002900037c10 */ /* 0x000fe2000fffe003 */
[----:B------:R-:W-:Y:S01]  /*24c0*/  ULOP3.LUT UR38, UR4, UR38, UR6, 0x96, !UPT ;  /* 0x0000002604267292 */ /* 0x000fe2000f8e9606 */
[----:B------:R-:W-:Y:S01]  /*24d0*/  VIADD R7, R7, UR5 ;  /* 0x0000000507077c36 */ /* 0x000fe20008000000 */
[----:B------:R-:W-:Y:S01]  /*24e0*/  UMOV UR41, 0xffffffff ;  /* 0xffffffff00297882 */ /* 0x000fe20000000000 */
[----:B------:R-:W-:Y:S01]  /*24f0*/  VIADD R0, R5, -UR42 ;  /* 0x8000002a05007c36 */ /* 0x000fe20008000000 */
[----:B------:R-:W-:Y:S08]  /*2500*/  @P0 BRA `(.L_x_32) ;  /* 0x0000009000f80947 */ /* 0x000ff00003800000 */
[----:B------:R-:W0:Y:S01]  /*2510*/  LDC.64 R4, c[0x0][0x5c8] ;  /* 0x00017200ff047b82 */ /* 0x000e220000000a00 */
[----:B------:R-:W-:Y:S01]  /*2520*/  ULDC.64 UR4, c[0x0][0x5c0] ;  /* 0x0001700000047ab9 */ /* 0x000fe20000000a00 */
[----:B------:R-:W-:Y:S01]  /*2530*/  BSSY B0, `(.L_x_32) ;  /* 0x000093b000007945 */ /* 0x000fe20003800000 */
[----:B0-----:R-:W-:Y:S02]  /*2540*/  IMAD R10, R4, UR11, RZ ;  /* 0x0000000b040a7c24 */ /* 0x001fe4000f8e02ff */
[----:B------:R-:W-:-:S04]  /*2550*/  IMAD.WIDE.U32 R6, R217, R4, R6 ;  /* 0x00000004d9067225 */ /* 0x000fc800078e0006 */
[----:B------:R-:W-:Y:S01]  /*2560*/  IMAD R11, R217, R5, R10 ;  /* 0x00000005d90b7224 */ /* 0x000fe200078e020a */
[----:B------:R-:W-:Y:S01]  /*2570*/  IADD3 R220, P0, R6, UR4, RZ ;  /* 0x0000000406dc7c10 */ /* 0x000fe2000ff1e0ff */
[C---:B------:R-:W-:Y:S02]  /*2580*/  IMAD.SHL.U32 R15, R4.reuse, 0x8, RZ ;  /* 0x00000008040f7824 */ /* 0x040fe400078e00ff */
[----:B------:R-:W-:Y:S01]  /*2590*/  IMAD.IADD R11, R7, 0x1, R11 ;  /* 0x00000001070b7824 */ /* 0x000fe200078e020b */
[C---:B------:R-:W-:Y:S02]  /*25a0*/  LEA R218, P1, R4.reuse, R220, 0x7 ;  /* 0x000000dc04da7211 */ /* 0x040fe400078238ff */
[----:B------:R-:W-:Y:S02]  /*25b0*/  SHF.L.U64.HI R7, R4, 0x3, R5 ;  /* 0x0000000304077819 */ /* 0x000fe40000010205 */
[----:B------:R-:W-:Y:S02]  /*25c0*/  IADD3.X R221, R11, UR5, RZ, P0, !PT ;  /* 0x000000050bdd7c10 */ /* 0x000fe400087fe4ff */
[----:B-----5:R-:W-:-:S02]  /*25d0*/  ISETP.NE.AND P0, PT, R22, RZ, PT ;  /* 0x000000ff1600720c */ /* 0x020fc40003f05270 */
[----:B------:R-:W-:Y:S02]  /*25e0*/  LEA.HI.X R219, R4, R221, R5, 0x7, P1 ;  /* 0x000000dd04db7211 */ /* 0x000fe400008f3c05 */
[C---:B------:R-:W-:Y:S02]  /*25f0*/  IADD3 R20, P1, R15.reuse, R220, RZ ;  /* 0x000000dc0f147210 */ /* 0x040fe40007f3e0ff */
[----:B------:R-:W-:-:S03]  /*2600*/  IADD3 R14, P2, R15, R218, RZ ;  /* 0x000000da0f0e7210 */ /* 0x000fc60007f5e0ff */
[C---:B------:R-:W-:Y:S02]  /*2610*/  IMAD.X R21, R7.reuse, 0x1, R221, P1 ;  /* 0x0000000107157824 */ /* 0x040fe400008e06dd */
[----:B------:R-:W-:Y:S02]  /*2620*/  IMAD.X R15, R7, 0x1, R219, P2 ;  /* 0x00000001070f7824 */ /* 0x000fe400010e06db */
[----:B------:R-:W-:Y:S06]  /*2630*/  @!P0 BRA `(.L_x_33) ;  /* 0x0000006c00988947 */ /* 0x000fec0003800000 */
[----:B------:R-:W0:Y:S01]  /*2640*/  LDC.64 R12, c[0x0][0x5b0] ;  /* 0x00016c00ff0c7b82 */ /* 0x000e220000000a00 */
[----:B------:R-:W-:Y:S01]  /*2650*/  ULDC.64 UR6, c[0x0][0x5b8] ;  /* 0x00016e0000067ab9 */ /* 0x000fe20000000a00 */
[----:B------:R-:W-:Y:S01]  /*2660*/  ISETP.GE.AND P2, PT, R3, 0x1, PT ;  /* 0x000000010300780c */ /* 0x000fe20003f46270 */
[----:B------:R-:W-:Y:S02]  /*2670*/  UIMAD UR4, UR12, UR6, URZ ;  /* 0x000000060c0472a4 */ /* 0x000fe4000f8e023f */
[----:B------:R-:W-:Y:S01]  /*2680*/  IMAD.U32 R5, RZ, RZ, UR6 ;  /* 0x00000006ff057e24 */ /* 0x000fe2000f8e00ff */
[----:B------:R-:W-:Y:S01]  /*2690*/  BSSY B1, `(.L_x_34) ;  /* 0x000000e000017945 */ /* 0x000fe20003800000 */
[----:B------:R-:W-:Y:S01]  /*26a0*/  ISETP.LT.OR P1, PT, R0, 0x1, !P2 ;  /* 0x000000010000780c */ /* 0x000fe20005721670 */
[----:B------:R-:W-:Y:S01]  /*26b0*/  UIMAD UR4, UR43, UR7, UR4 ;  /* 0x000000072b0472a4 */ /* 0x000fe2000f8e0204 */
[----:B------:R-:W1:Y:S01]  /*26c0*/  LDC.64 R10, c[0x0][0x5a8] ;  /* 0x00016a00ff0a7b82 */ /* 0x000e620000000a00 */
[----:B------:R-:W-:-:S04]  /*26d0*/  IMAD.WIDE.U32 R8, R5, UR43, R8 ;  /* 0x0000002b05087c25 */ /* 0x000fc8000f8e0008 */
[----:B------:R-:W-:Y:S02]  /*26e0*/  VIADD R7, R9, UR4 ;  /* 0x0000000409077c36 */ /* 0x000fe40008000000 */
[----:B------:R-:W-:Y:S02]  /*26f0*/  IMAD.MOV.U32 R6, RZ, RZ, R8 ;  /* 0x000000ffff067224 */ /* 0x000fe400078e0008 */
[----:B0-----:R-:W-:Y:S02]  /*2700*/  IMAD R222, R12, UR11, RZ ;  /* 0x0000000b0cde7c24 */ /* 0x001fe4000f8e02ff */
[----:B------:R-:W-:-:S04]  /*2710*/  IMAD.WIDE.U32 R4, R217, R12, R6 ;  /* 0x0000000cd9047225 */ /* 0x000fc800078e0006 */
[----:B------:R-:W-:Y:S01]  /*2720*/  IMAD R225, R217, R13, R222 ;  /* 0x0000000dd9e17224 */ /* 0x000fe200078e02de */
[----:B-1----:R-:W-:-:S04]  /*2730*/  IADD3 R4, P0, R4, R10, RZ ;  /* 0x0000000a04047210 */ /* 0x002fc80007f1e0ff */
[----:B------:R-:W-:Y:S01]  /*2740*/  IADD3.X R5, R11, R5, R225, P0, !PT ;  /* 0x000000050b057210 */ /* 0x000fe200007fe4e1 */
[----:B------:R-:W-:Y:S08]  /*2750*/  @P1 BRA `(.L_x_35) ;  /* 0x0000000000041947 */ /* 0x000ff00003800000 */
[----:B------:R0:W5:Y:S02]  /*2760*/  LDG.E.U8 R216, desc[UR36][R4.64] ;  /* 0x0000002404d87981 */ /* 0x000164000c1e1100 */
.L_x_35:
[----:B------:R-:W-:Y:S05]  /*2770*/  BSYNC B1 ;  /* 0x0000000000017941 */ /* 0x000fea0003800000 */
.L_x_34:
[----:B-----5:R-:W-:Y:S01]  /*2780*/  LOP3.LUT R222, R216, 0xffff, RZ, 0xc0, !PT ;  /* 0x0000ffffd8de7812 */ /* 0x020fe200078ec0ff */
[----:B------:R-:W-:Y:S01]  /*2790*/  BSSY B1, `(.L_x_36) ;  /* 0x000000a000017945 */ /* 0x000fe20003800000 */
[----:B------:R-:W-:Y:S02]  /*27a0*/  ISETP.LT.OR P0, PT, R0, 0x2, !P2 ;  /* 0x000000020000780c */ /* 0x000fe40005701670 */
[----:B------:R-:W-:-:S05]  /*27b0*/  PRMT R223, R222, 0x8880, RZ ;  /* 0x00008880dedf7816 */ /* 0x000fca00000000ff */
[----:B------:R-:W-:-:S04]  /*27c0*/  IMAD R224, R223, R22, RZ ;  /* 0x00000016dfe07224 */ /* 0x000fc800078e02ff */
[----:B------:R-:W-:-:S05]  /*27d0*/  @!P1 IMAD R223, R120, R23, R224 ;  /* 0x0000001778df9224 */ /* 0x000fca00078e02e0 */
[----:B------:R1:W-:Y:S01]  /*27e0*/  @!P1 STG.E.U8 desc[UR36][R220.64], R223 ;  /* 0x000000dfdc009986 */ /* 0x0003e2000c101124 */
[----:B------:R-:W-:Y:S05]  /*27f0*/  @P0 BRA `(.L_x_37) ;  /* 0x00000000000c0947 */ /* 0x000fea0003800000 */
[----:B------:R-:W1:Y:S02]  /*2800*/  LDG.E.U8 R216, desc[UR36][R4.64+0x1] ;  /* 0x0000012404d87981 */ /* 0x000e64000c1e1100 */
[----:B-1----:R-:W-:-:S05]  /*2810*/  PRMT R223, R216, 0x8880, RZ ;  /* 0x00008880d8df7816 */ /* 0x002fca00000000ff */
[----:B------:R-:W-:-:S07]  /*2820*/  IMAD R224, R223, R22, RZ ;  /* 0x00000016dfe07224 */ /* 0x000fce00078e02ff */
.L_x_37:
[----:B------:R-:W-:Y:S05]  /*2830*/  BSYNC B1 ;  /* 0x0000000000017941 */ /* 0x000fea0003800000 */
.L_x_36:
[----:B------:R-:W-:Y:S01]  /*2840*/  @!P0 IMAD R227, R121, R23, R224 ;  /* 0x0000001779e38224 */ /* 0x000fe200078e02e0 */
[C---:B------:R-:W-:Y:S01]  /*2850*/  SHF.L.U64.HI R121, R12.reuse, 0x3, R13 ;  /* 0x000000030c797819 */ /* 0x040fe2000001020d */
[----:B------:R-:W-:Y:S01]  /*2860*/  IMAD.SHL.U32 R120, R12, 0x8, RZ ;  /* 0x000000080c787824 */ /* 0x000fe200078e00ff */
[----:B------:R-:W-:Y:S01]  /*2870*/  BSSY B1, `(.L_x_38) ;  /* 0x000000e000017945 */ /* 0x000fe20003800000 */
[----:B------:R-:W-:Y:S01]  /*2880*/  ISETP.LT.OR P6, PT, R0, 0x9, !P2 ;  /* 0x000000090000780c */ /* 0x000fe200057c1670 */
[----:B------:R2:W-:Y:S01]  /*2890*/  @!P0 STG.E.U8 desc[UR36][R220.64+0x1], R227 ;  /* 0x000001e3dc008986 */ /* 0x0005e2000c101124 */
[----:B------:R-:W-:Y:S01]  /*28a0*/  ISETP.GE.AND P0, PT, R3, 0x9, PT ;  /* 0x000000090300780c */ /* 0x000fe20003f06270 */
[----:B-1----:R-:W-:-:S03]  /*28b0*/  IMAD.WIDE.U32 R222, R217, R12, R120 ;  /* 0x0000000cd9de7225 */ /* 0x002fc600078e0078 */
[----:B------:R-:W-:Y:S01]  /*28c0*/  ISETP.LT.OR P4, PT, R0, 0x1, !P0 ;  /* 0x000000010000780c */ /* 0x000fe20004781670 */
[----:B------:R-:W-:Y:S01]  /*28d0*/  IMAD.IADD R225, R225, 0x1, R223 ;  /* 0x00000001e1e17824 */ /* 0x000fe200078e02df */
[----:B------:R-:W-:Y:S02]  /*28e0*/  IADD3 R222, P1, P3, R8, R10, R222 ;  /* 0x0000000a08de7210 */ /* 0x000fe40007b3e0de */
[----:B------:R-:W-:Y:S02]  /*28f0*/  ISETP.LT.OR P5, PT, R0, 0x2, !P0 ;  /* 0x000000020000780c */ /* 0x000fe400047a1670 */
[----:B------:R-:W-:-:S07]  /*2900*/  IADD3.X R223, R7, R11, R225, P1, P3 ;  /* 0x0000000b07df7210 */ /* 0x000fce0000fe64e1 */
[----:B--2---:R-:W-:Y:S05]  /*2910*/  @P4 BRA `(.L_x_39) ;  /* 0x00000000000c4947 */ /* 0x004fea0003800000 */
[----:B------:R-:W2:Y:S02]  /*2920*/  LDG.E.U8 R216, desc[UR36][R222.64] ;  /* 0x00000024ded87981 */ /* 0x000ea4000c1e1100 */
[----:B--2---:R-:W-:-:S05]  /*2930*/  PRMT R225, R216, 0x8880, RZ ;  /* 0x00008880d8e17816 */ /* 0x004fca00000000ff */
[----:B------:R-:W-:-:S07]  /*2940*/  IMAD R224, R225, R22, RZ ;  /* 0x00000016e1e07224 */ /* 0x000fce00078e02ff */
.L_x_39:
[----:B------:R-:W-:Y:S05]  /*2950*/  BSYNC B1 ;  /* 0x0000000000017941 */ /* 0x000fea0003800000 */
.L_x_38:
[----:B------:R-:W-:Y:S01]  /*2960*/  @!P4 IMAD R225, R122, R23, R224 ;  /* 0x000000177ae1c224 */ /* 0x000fe200078e02e0 */
[----:B------:R-:W-:Y:S04]  /*2970*/  BSSY B1, `(.L_x_40) ;  /* 0x0000006000017945 */ /* 0x000fe80003800000 */
[----:B------:R1:W-:Y:S01]  /*2980*/  @!P4 STG.E.U8 desc[UR36][R20.64], R225 ;  /* 0x000000e11400c986 */ /* 0x0003e2000c101124 */
[----:B------:R-:W-:Y:S05]  /*2990*/  @P5 BRA `(.L_x_41) ;  /* 0x00000000000c5947 */ /* 0x000fea0003800000 */
[----:B------:R-:W1:Y:S02]  /*29a0*/  LDG.E.U8 R216, desc[UR36][R222.64+0x1] ;  /* 0x00000124ded87981 */ /* 0x000e64000c1e1100 */
[----:B-1----:R-:W-:-:S05]  /*29b0*/  PRMT R225, R216, 0x8880, RZ ;  /* 0x00008880d8e17816 */ /* 0x002fca00000000ff */
[----:B------:R-:W-:-:S07]  /*29c0*/  IMAD R224, R225, R22, RZ ;  /* 0x00000016e1e07224 */ /* 0x000fce00078e02ff */
.L_x_41:
[----:B------:R-:W-:Y:S05]  /*29d0*/  BSYNC B1 ;  /* 0x0000000000017941 */ /* 0x000fea0003800000 */
.L_x_40:
[----:B------:R-:W-:Y:S01]  /*29e0*/  @!P5 IMAD R123, R123, R23, R224 ;  /* 0x000000177b7bd224 */ /* 0x000fe200078e02e0 */
[----:B------:R-:W-:Y:S04]  /*29f0*/  BSSY B1, `(.L_x_42) ;  /* 0x0000006000017945 */ /* 0x000fe80003800000 */
[----:B------:R2:W-:Y:S01]  /*2a00*/  @!P5 STG.E.U8 desc[UR36][R20.64+0x1], R123 ;  /* 0x0000017b1400d986 */ /* 0x0005e2000c101124 */
[----:B------:R-:W-:Y:S05]  /*2a10*/  @P6 BRA `(.L_x_43) ;  /* 0x00000000000c6947 */ /* 0x000fea0003800000 */
[----:B------:R-:W2:Y:S02]  /*2a20*/  LDG.E.U8 R216, desc[UR36][R4.64+0x8] ;  /* 0x0000082404d87981 */ /* 0x000ea4000c1e1100 */
[----:B--2---:R-:W-:-:S05]  /*2a30*/  PRMT R123, R216, 0x8880, RZ ;  /* 0x00008880d87b7816 */ /* 0x004fca00000000ff */
[----:B------:R-:W-:-:S07]  /*2a40*/  IMAD R224, R123, R22, RZ ;  /* 0x000000167be07224 */ /* 0x000fce00078e02ff */
.L_x_43:
[----:B------:R-:W-:Y:S05]  /*2a50*/  BSYNC B1 ;  /* 0x0000000000017941 */ /* 0x000fea0003800000 */
.L_x_42:
[----:B------:R-:W-:Y:S01]  /*2a60*/  ISETP.LT.OR P1, PT, R0, 0xa, !P2 ;  /* 0x0000000a0000780c */ /* 0x000fe20005721670 */
[----:B--2---:R-:W-:Y:S01]  /*2a70*/  @!P6 IMAD R123, R124, R23, R224 ;  /* 0x000000177c7be224 */ /* 0x004fe200078e02e0 */
[----:B------:R-:W-:Y:S01]  /*2a80*/  BSSY B1, `(.L_x_44) ;  /* 0x000000a000017945 */ /* 0x000fe20003800000 */
[C---:B------:R-:W-:Y:S02]  /*2a90*/  ISETP.LT.OR P3, PT, R0.reuse, 0x9, !P0 ;  /* 0x000000090000780c */ /* 0x040fe40004761670 */
[C---:B------:R-:W-:Y:S01]  /*2aa0*/  ISETP.LT.OR P4, PT, R0.reuse, 0xa, !P0 ;  /* 0x0000000a0000780c */ /* 0x040fe20004781670 */
[----:B------:R2:W-:Y:S01]  /*2ab0*/  @!P6 STG.E.U8 desc[UR36][R220.64+0x8], R123 ;  /* 0x0000087bdc00e986 */ /* 0x0005e2000c101124 */
[C---:B------:R-:W-:Y:S02]  /*2ac0*/  ISETP.LT.OR P5, PT, R0.reuse, 0x11, !P2 ;  /* 0x000000110000780c */ /* 0x040fe400057a1670 */
[----:B------:R-:W-:-:S04]  /*2ad0*/  ISETP.LT.OR P6, PT, R0, 0x12, !P2 ;  /* 0x000000120000780c */ /* 0x000fc800057c1670 */
[----:B------:R-:W-:Y:S09]  /*2ae0*/  @P1 BRA `(.L_x_45) ;  /* 0x00000000000c1947 */ /* 0x000ff20003800000 */
[----:B------:R-:W2:Y:S02]  /*2af0*/  LDG.E.U8 R216, desc[UR36][R4.64+0x9] ;  /* 0x0000092404d87981 */ /* 0x000ea4000c1e1100 */
[----:B--2---:R-:W-:-:S05]  /*2b00*/  PRMT R123, R216, 0x8880, RZ ;  /* 0x00008880d87b7816 */ /* 0x004fca00000000ff */
[----:B------:R-:W-:-:S07]  /*2b10*/  IMAD R224, R123, R22, RZ ;  /* 0x000000167be07224 */ /* 0x000fce00078e02ff */
.L_x_45:
[----:B------:R-:W-:Y:S05]  /*2b20*/  BSYNC B1 ;  /* 0x0000000000017941 */ /* 0x000fea0003800000 */
.L_x_44:
[----:B------:R-:W-:Y:S01]  /*2b30*/  @!P1 IMAD R125, R125, R23, R224 ;  /* 0x000000177d7d9224 */ /* 0x000fe200078e02e0 */
[----:B------:R-:W-:Y:S04]  /*2b40*/  BSSY B1, `(.L_x_46) ;  /* 0x0000006000017945 */ /* 0x000fe80003800000 */
[----:B------:R3:W-:Y:S01]  /*2b50*/  @!P1 STG.E.U8 desc[UR36][R220.64+0x9], R125 ;  /* 0x0000097ddc009986 */ /* 0x0007e2000c101124 */
[----:B------:R-:W-:Y:S05]  /*2b60*/  @P3 BRA `(.L_x_47) ;  /* 0x00000000000c3947 */ /* 0x000fea0003800000 */
[----:B------:R-:W2:Y:S02]  /*2b70*/  LDG.E.U8 R216, desc[UR36][R222.64+0x8] ;  /* 0x00000824ded87981 */ /* 0x000ea4000c1e1100 */
[----:B--2---:R-:W-:-:S05]  /*2b80*/  PRMT R123, R216, 0x8880, RZ ;  /* 0x00008880d87b7816 */ /* 0x004fca00000000ff */
[----:B------:R-:W-:-:S07]  /*2b90*/  IMAD R224, R123, R22, RZ ;  /* 0x000000167be07224 */ /* 0x000fce00078e02ff */
.L_x_47:
[----:B------:R-:W-:Y:S05]  /*2ba0*/  BSYNC B1 ;  /* 0x0000000000017941 */ /* 0x000fea0003800000 */
.L_x_46:
[----:B--2---:R-:W-:Y:S01]  /*2bb0*/  @!P3 IMAD R123, R126, R23, R224 ;  /* 0x000000177e7bb224 */ /* 0x004fe200078e02e0 */
[----:B------:R-:W-:Y:S04]  /*2bc0*/  BSSY B1, `(.L_x_48) ;  /* 0x0000006000017945 */ /* 0x000fe80003800000 */
[----:B------:R2:W-:Y:S01]  /*2bd0*/  @!P3 STG.E.U8 desc[UR36][R20.64+0x8], R123 ;  /* 0x0000087b1400b986 */ /* 0x0005e2000c101124 */
[----:B------:R-:W-:Y:S05]  /*2be0*/  @P4 BRA `(.L_x_49) ;  /* 0x00000000000c4947 */ /* 0x000fea0003800000 */
[----:B------:R-:W2:Y:S02]  /*2bf0*/  LDG.E.U8 R216, desc[UR36][R222.64+0x9] ;  /* 0x00000924ded87981 */ /* 0x000ea4000c1e1100 */
[----:B--2---:R-:W-:-:S05]  /*2c00*/  PRMT R123, R216, 0x8880, RZ ;  /* 0x00008880d87b7816 */ /* 0x004fca00000000ff */
[----:B------:R-:W-:-:S07]  /*2c10*/  IMAD R224, R123, R22, RZ ;  /* 0x000000167be07224 */ /* 0x000fce00078e02ff */
.L_x_49:
[----:B------:R-:W-:Y:S05]  /*2c20*/  BSYNC B1 ;  /* 0x0000000000017941 */ /* 0x000fea0003800000 */
.L_x_48:
[----:B------:R-:W-:Y:S01]  /*2c30*/  @!P4 IMAD R127, R127, R23, R224 ;  /* 0x000000177f7fc224 */ /* 0x000fe200078e02e0 */
[----:B------:R-:W-:Y:S04]  /*2c40*/  BSSY B1, `(.L_x_50) ;  /* 0x0000006000017945 */ /* 0x000fe80003800000 */
[----:B------:R4:W-:Y:S01]  /*2c50*/  @!P4 STG.E.U8 desc[UR36][R20.64+0x9], R127 ;  /* 0x0000097f1400c986 */ /* 0x0009e2000c101124 */
[----:B------:R-:W-:Y:S05]  /*2c60*/  @P5 BRA `(.L_x_51) ;  /* 0x00000000000c5947 */ /* 0x000fea0003800000 */
[----:B------:R-:W2:Y:S02]  /*2c70*/  LDG.E.U8 R216, desc[UR36][R4.64+0x10] ;  /* 0x0000102404d87981 */ /* 0x000ea4000c1e1100 */
[----:B--2---:R-:W-:-:S05]  /*2c80*/  PRMT R123, R216, 0x8880, RZ ;  /* 0x00008880d87b7816 */ /* 0x004fca00000000ff */
[----:B------:R-:W-:-:S07]  /*2c90*/  IMAD R224, R123, R22, RZ ;  /* 0x000000167be07224 */ /* 0x000fce00078e02ff */
.L_x_51:
[----:B------:R-:W-:Y:S05]  /*2ca0*/  BSYNC B1 ;  /* 0x0000000000017941 */ /* 0x000fea0003800000 */
.L_x_50:
[----:B--2---:R-:W-:Y:S01]  /*2cb0*/  @!P5 IMAD R123, R128, R23, R224 ;  /* 0x00000017807bd224 */ /* 0x004fe200078e02e0 */
[----:B------:R-:W-:Y:S04]  /*2cc0*/  BSSY B1, `(.L_x_52) ;  /* 0x0000006000017945 */ /* 0x000fe80003800000 */
[----:B------:R2:W-:Y:S01]  /*2cd0*/  @!P5 STG.E.U8 desc[UR36][R220.64+0x10], R123 ;  /* 0x0000107bdc00d986 */ /* 0x0005e2000c101124 */
[----:B------:R-:W-:Y:S05]  /*2ce0*/  @P6 BRA `(.L_x_53) ;  /* 0x00000000000c6947 */ /* 0x000fea0003800000 */
[----:B------:R-:W2:Y:S02]  /*2cf0*/  LDG.E.U8 R216, desc[UR36][R4.64+0x11] ;  /* 0x0000112404d87981 */ /* 0x000ea4000c1e1100 */
[----:B--2---:R-:W-:-:S05]  /*2d00*/  PRMT R123, R216, 0x8880, RZ ;  /* 0x00008880d87b7816 */ /* 0x004fca00000000ff */
[----:B------:R-:W-:-:S07]  /*2d10*/  IMAD R224, R123, R22, RZ ;  /* 0x000000167be07224 */ /* 0x000fce00078e02ff */
.L_x_53:
[----:B------:R-:W-:Y:S05]  /*2d20*/  BSYNC B1 ;  /* 0x0000000000017941 */ /* 0x000fea0003800000 */
.L_x_52:
[C---:B------:R-:W-:Y:S01]  /*2d30*/  ISETP.LT.OR P1, PT, R0.reuse, 0x11, !P0 ;  /* 0x000000110000780c */ /* 0x040fe20004721670 */
[----:B------:R-:W-:Y:S01]  /*2d40*/  @!P6 IMAD R129, R129, R23, R224 ;  /* 0x000000178181e224 */ /* 0x000fe200078e02e0 */
        /* <DEDUP_REMOVED lines=10> */
.L_x_55:
[----:B------:R-:W-:Y:S05]  /*2df0*/  BSYNC B1 ;  /* 0x0000000000017941 */ /* 0x000fea0003800000 */
.L_x_54:
[----:B--2---:R-:W-:Y:S01]  /*2e00*/  @!P1 IMAD R123, R130, R23, R224 ;  /* 0x00000017827b9224 */ /* 0x004fe200078e02e0 */
[----:B------:R-:W-:Y:S04]  /*2e10*/  BSSY B1, `(.L_x_56) ;  /* 0x0000006000017945 */ /* 0x000fe80003800000 */
[----:B------:R2:W-:Y:S01]  /*2e20*/  @!P1 STG.E.U8 desc[UR36][R20.64+0x10], R123 ;  /* 0x0000107b14009986 */ /* 0x0005e2000c101124 */
[----:B------:R-:W-:Y:S05]  /*2e30*/  @P3 BRA `(.L_x_57) ;  /* 0x00000000000c3947 */ /* 0x000fea0003800000 */
[----:B------:R-:W2:Y:S02]  /*2e40*/  LDG.E.U8 R216, desc[UR36][R222.64+0x11] ;  /* 0x00001124ded87981 */ /* 0x000ea4000c1e1100 */
[----:B--2---:R-:W-:-:S05]  /*2e50*/  PRMT R123, R216, 0x8880, RZ ;  /* 0x00008880d87b7816 */ /* 0x004fca00000000ff */
[----:B------:R-:W-:-:S07]  /*2e60*/  IMAD R224, R123, R22, RZ ;  /* 0x000000167be07224 */ /* 0x000fce00078e02ff */
.L_x_57:
[----:B------:R-:W-:Y:S05]  /*2e70*/  BSYNC B1 ;  /* 0x0000000000017941 */ /* 0x000fea0003800000 */
.L_x_56:
[----:B------:R-:W-:Y:S01]  /*2e80*/  @!P3 IMAD R131, R131, R23, R224 ;  /* 0x000000178383b224 */ /* 0x000fe200078e02e0 */
[----:B------:R-:W-:Y:S04]  /*2e90*/  BSSY B1, `(.L_x_58) ;  /* 0x0000006000017945 */ /* 0x000fe80003800000 */
[----:B------:R0:W-:Y:S01]  /*2ea0*/  @!P3 STG.E.U8 desc[UR36][R20.64+0x11], R131 ;  /* 0x000011831400b986 */ /* 0x0001e2000c101124 */
[----:B------:R-:W-:Y:S05]  /*2eb0*/  @P4 BRA `(.L_x_59) ;  /* 0x00000000000c4947 */ /* 0x000fea0003800000 */
[----:B------:R-:W2:Y:S02]  /*2ec0*/  LDG.E.U8 R216, desc[UR36][R4.64+0x18] ;  /* 0x0000182404d87981 */ /* 0x000ea4000c1e1100 */
[----:B--2---:R-:W-:-:S05]  /*2ed0*/  PRMT R123, R216, 0x8880, RZ ;  /* 0x00008880d87b7816 */ /* 0x004fca00000000ff */
[----:B------:R-:W-:-:S07]  /*2ee0*/  IMAD R224, R123, R22, RZ ;  /* 0x000000167be07224 */ /* 0x000fce00078e02ff */
.L_x_59:
[----:B------:R-:W-:Y:S05]  /*2ef0*/  BSYNC B1 ;  /* 0x0000000000017941 */ /* 0x000fea0003800000 */
.L_x_58:
[----:B--2---:R-:W-:Y:S01]  /*2f00*/  @!P4 IMAD R123, R132, R23, R224 ;  /* 0x00000017847bc224 */ /* 0x004fe200078e02e0 */
[----:B------:R-:W-:Y:S04]  /*2f10*/  BSSY B1, `(.L_x_60) ;  /* 0x0000006000017945 */ /* 0x000fe80003800000 */
[----:B------:R2:W-:Y:S01]  /*2f20*/  @!P4 STG.E.U8 desc[UR36][R220.64+0x18], R123 ;  /* 0x0000187bdc00c986 */ /* 0x0005e2000c101124 */
[----:B------:R-:W-:Y:S05]  /*2f30*/  @P5 BRA `(.L_x_61) ;  /* 0x00000000000c5947 */ /* 0x000fea0003800000 */
[----:B------:R-:W2:Y:S02]  /*2f40*/  LDG.E.U8 R216, desc[UR36][R4.64+0x19] ;  /* 0x0000192404d87981 */ /* 0x000ea4000c1e1100 */
[----:B--2---:R-:W-:-:S05]  /*2f50*/  PRMT R123, R216, 0x8880, RZ ;  /* 0x00008880d87b7816 */ /* 0x004fca00000000ff */
[----:B------:R-:W-:-:S07]  /*2f60*/  IMAD R224, R123, R22, RZ ;  /* 0x000000167be07224 */ /* 0x000fce00078e02ff */
.L_x_61:
[----:B------:R-:W-:Y:S05]  /*2f70*/  BSYNC B1 ;  /* 0x0000000000017941 */ /* 0x000fea0003800000 */
.L_x_60:
[----:B------:R-:W-:Y:S01]  /*2f80*/  @!P5 IMAD R133, R133, R23, R224 ;  /* 0x000000178585d224 */ /* 0x000fe200078e02e0 */
[----:B------:R-:W-:Y:S04]  /*2f90*/  BSSY B1, `(.L_x_62) ;  /* 0x0000006000017945 */ /* 0x000fe80003800000 */
[----:B------:R0:W-:Y:S01]  /*2fa0*/  @!P5 STG.E.U8 desc[UR36][R220.64+0x19], R133 ;  /* 0x00001985dc00d986 */ /* 0x0001e2000c101124 */
[----:B------:R-:W-:Y:S05]  /*2fb0*/  @P6 BRA `(.L_x_63) ;  /* 0x00000000000c6947 */ /* 0x000fea0003800000 */
[----:B------:R-:W2:Y:S02]  /*2fc0*/  LDG.E.U8 R216, desc[UR36][R222.64+0x18] ;  /* 0x00001824ded87981 */ /* 0x000ea4000c1e1100 */
[----:B--2---:R-:W-:-:S05]  /*2fd0*/  PRMT R123, R216, 0x8880, RZ ;  /* 0x00008880d87b7816 */ /* 0x004fca00000000ff */
[----:B------:R-:W-:-:S07]  /*2fe0*/  IMAD R224, R123, R22, RZ ;  /* 0x000000167be07224 */ /* 0x000fce00078e02ff */
.L_x_63:
[----:B------:R-:W-:Y:S05]  /*2ff0*/  BSYNC B1 ;  /* 0x0000000000017941 */ /* 0x000fea0003800000 */
.L_x_62:
        /* <DEDUP_REMOVED lines=12> */
.L_x_65:
[----:B------:R-:W-:Y:S05]  /*30c0*/  BSYNC B1 ;  /* 0x0000000000017941 */ /* 0x000fea0003800000 */
.L_x_64:
[----:B------:R-:W-:Y:S01]  /*30d0*/  @!P3 IMAD R135, R135, R23, R224 ;  /* 0x000000178787b224 */ /* 0x000fe200078e02e0 */
[----:B------:R-:W-:Y:S04]  /*30e0*/  BSSY B1, `(.L_x_66) ;  /* 0x0000006000017945 */ /* 0x000fe80003800000 */
[----:B------:R0:W-:Y:S01]  /*30f0*/  @!P3 STG.E.U8 desc[UR36][R20.64+0x19], R135 ;  /* 0x000019871400b986 */ /* 0x0001e2000c101124 */
[----:B------:R-:W-:Y:S05]  /*3100*/  @P4 BRA `(.L_x_67) ;  /* 0x00000000000c4947 */ /* 0x000fea0003800000 */
[----:B------:R-:W2:Y:S02]  /*3110*/  LDG.E.U8 R216, desc[UR36][R4.64+0x20] ;  /* 0x0000202404d87981 */ /* 0x000ea4000c1e1100 */
[----:B--2---:R-:W-:-:S05]  /*3120*/  PRMT R123, R216, 0x8880, RZ ;  /* 0x00008880d87b7816 */ /* 0x004fca00000000ff */
[----:B------:R-:W-:-:S07]  /*3130*/  IMAD R224, R123, R22, RZ ;  /* 0x000000167be07224 */ /* 0x000fce00078e02ff */
.L_x_67:
[----:B------:R-:W-:Y:S05]  /*3140*/  BSYNC B1 ;  /* 0x0000000000017941 */ /* 0x000fea0003800000 */
.L_x_66:
[----:B--2---:R-:W-:Y:S01]  /*3150*/  @!P4 IMAD R123, R136, R23, R224 ;  /* 0x00000017887bc224 */ /* 0x004fe200078e02e0 */
[----:B------:R-:W-:Y:S04]  /*3160*/  BSSY B1, `(.L_x_68) ;  /* 0x0000006000017945 */ /* 0x000fe80003800000 */
[----:B------:R2:W-:Y:S01]  /*3170*/  @!P4 STG.E.U8 desc[UR36][R220.64+0x20], R123 ;  /* 0x0000207bdc00c986 */ /* 0x0005e2000c101124 */
[----:B------:R-:W-:Y:S05]  /*3180*/  @P5 BRA `(.L_x_69) ;  /* 0x00000000000c5947 */ /* 0x000fea0003800000 */
[----:B------:R-:W2:Y:S02]  /*3190*/  LDG.E.U8 R216, desc[UR36][R4.64+0x21] ;  /* 0x0000212404d87981 */ /* 0x000ea4000c1e1100 */
[----:B--2---:R-:W-:-:S05]  /*31a0*/  PRMT R123, R216, 0x8880, RZ ;  /* 0x00008880d87b7816 */ /* 0x004fca00000000ff */
[----:B------:R-:W-:-:S07]  /*31b0*/  IMAD R224, R123, R22, RZ ;  /* 0x000000167be07224 */ /* 0x000fce00078e02ff */
.L_x_69:
[----:B------:R-:W-:Y:S05]  /*31c0*/  BSYNC B1 ;  /* 0x0000000000017941 */ /* 0x000fea0003800000 */
.L_x_68:
[----:B------:R-:W-:Y:S01]  /*31d0*/  @!P5 IMAD R137, R137, R23, R224 ;  /* 0x000000178989d224 */ /* 0x000fe200078e02e0 */
[----:B------:R-:W-:Y:S04]  /*31e0*/  BSSY B1, `(.L_x_70) ;  /* 0x0000006000017945 */ /* 0x000fe80003800000 */
[----:B------:R0:W-:Y:S01]  /*31f0*/  @!P5 STG.E.U8 desc[UR36][R220.64+0x21], R137 ;  /* 0x00002189dc00d986 */ /* 0x0001e2000c101124 */
[----:B------:R-:W-:Y:S05]  /*3200*/  @P6 BRA `(.L_x_71) ;  /* 0x00000000000c6947 */ /* 0x000fea0003800000 */
[----:B------:R-:W2:Y:S02]  /*3210*/  LDG.E.U8 R216, desc[UR36][R222.64+0x20] ;  /* 0x00002024ded87981 */ /* 0x000ea4000c1e1100 */
[----:B--2---:R-:W-:-:S05]  /*3220*/  PRMT R123, R216, 0x8880, RZ ;  /* 0x00008880d87b7816 */ /* 0x004fca00000000ff */
[----:B------:R-:W-:-:S07]  /*3230*/  IMAD R224, R123, R22, RZ ;  /* 0x000000167be07224 */ /* 0x000fce00078e02ff */
.L_x_71:
[----:B------:R-:W-:Y:S05]  /*3240*/  BSYNC B1 ;  /* 0x0000000000017941 */ /* 0x000fea0003800000 */
.L_x_70:
[----:B--2---:R-:W-:Y:S01]  /*3250*/  @!P6 IMAD R123, R138, R23, R224 ;  /* 0x000000178a7be224 */ /* 0x004fe200078e02e0 */
[----:B------:R-:W-:Y:S04]  /*3260*/  BSSY B1, `(.L_x_72) ;  /* 0x0000006000017945 */ /* 0x000fe80003800000 */
[----:B------:R2:W-:Y:S01]  /*3270*/  @!P6 STG.E.U8 desc[UR36][R20.64+0x20], R123 ;  /* 0x0000207b1400e986 */ /* 0x0005e2000c101124 */
[----:B------:R-:W-:Y:S05]  /*3280*/  @P1 BRA `(.L_x_73) ;  /* 0x00000000000c1947 */ /* 0x000fea0003800000 */
[----:B------:R-:W2:Y:S02]  /*3290*/  LDG.E.U8 R216, desc[UR36][R222.64+0x21] ;  /* 0x00002124ded87981 */ /* 0x000ea4000c1e1100 */
[----:B--2---:R-:W-:-:S05]  /*32a0*/  PRMT R123, R216, 0x8880, RZ ;  /* 0x00008880d87b7816 */ /* 0x004fca00000000ff */
[----:B------:R-:W-:-:S07]  /*32b0*/  IMAD R224, R123, R22, RZ ;  /* 0x000000167be07224 */ /* 0x000fce00078e02ff */
.L_x_73:
[----:B------:R-:W-:Y:S05]  /*32c0*/  BSYNC B1 ;  /* 0x0000000000017941 */ /* 0x000fea0003800000 */
.L_x_72:
        /* <DEDUP_REMOVED lines=12> */
.L_x_75:
[----:B------:R-:W-:Y:S05]  /*3390*/  BSYNC B1 ;  /* 0x0000000000017941 */ /* 0x000fea0003800000 */
.L_x_74:
[----:B--2---:R-:W-:Y:S01]  /*33a0*/  @!P4 IMAD R123, R140, R23, R224 ;  /* 0x000000178c7bc224 */ /* 0x004fe200078e02e0 */
[----:B------:R-:W-:Y:S04]  /*33b0*/  BSSY B1, `(.L_x_76) ;  /* 0x0000006000017945 */ /* 0x000fe80003800000 */
[----:B------:R2:W-:Y:S01]  /*33c0*/  @!P4 STG.E.U8 desc[UR36][R220.64+0x28], R123 ;  /* 0x0000287bdc00c986 */ /* 0x0005e2000c101124 */
[----:B------:R-:W-:Y:S05]  /*33d0*/  @P3 BRA `(.L_x_77) ;  /* 0x00000000000c3947 */ /* 0x000fea0003800000 */
[----:B------:R-:W2:Y:S02]  /*33e0*/  LDG.E.U8 R216, desc[UR36][R4.64+0x29] ;  /* 0x0000292404d87981 */ /* 0x000ea4000c1e1100 */
[----:B--2---:R-:W-:-:S05]  /*33f0*/  PRMT R123, R216, 0x8880, RZ ;  /* 0x00008880d87b7816 */ /* 0x004fca00000000ff */
[----:B------:R-:W-:-:S07]  /*3400*/  IMAD R224, R123, R22, RZ ;  /* 0x000000167be07224 */ /* 0x000fce00078e02ff */
.L_x_77:
[----:B------:R-:W-:Y:S05]  /*3410*/  BSYNC B1 ;  /* 0x0000000000017941 */ /* 0x000fea0003800000 */
.L_x_76:
[----:B------:R-:W-:Y:S01]  /*3420*/  @!P3 IMAD R141, R141, R23, R224 ;  /* 0x000000178d8db224 */ /* 0x000fe200078e02e0 */
[----:B------:R-:W-:Y:S04]  /*3430*/  BSSY B1, `(.L_x_78) ;  /* 0x0000006000017945 */ /* 0x000fe80003800000 */
[----:B------:R0:W-:Y:S01]  /*3440*/  @!P3 STG.E.U8 desc[UR36][R220.64+0x29], R141 ;  /* 0x0000298ddc00b986 */ /* 0x0001e2000c101124 */
[----:B------:R-:W-:Y:S05]  /*3450*/  @P5 BRA `(.L_x_79) ;  /* 0x00000000000c5947 */ /* 0x000fea0003800000 */
[----:B------:R-:W2:Y:S02]  /*3460*/  LDG.E.U8 R216, desc[UR36][R222.64+0x28] ;  /* 0x00002824ded87981 */ /* 0x000ea4000c1e1100 */
[----:B--2---:R-:W-:-:S05]  /*3470*/  PRMT R123, R216, 0x8880, RZ ;  /* 0x00008880d87b7816 */ /* 0x004fca00000000ff */
[----:B------:R-:W-:-:S07]  /*3480*/  IMAD R224, R123, R22, RZ ;  /* 0x000000167be07224 */ /* 0x000fce00078e02ff */
.L_x_79:
[----:B------:R-:W-:Y:S05]  /*3490*/  BSYNC B1 ;  /* 0x0000000000017941 */ /* 0x000fea0003800000 */
.L_x_78:
[----:B--2---:R-:W-:Y:S01]  /*34a0*/  @!P5 IMAD R123, R142, R23, R224 ;  /* 0x000000178e7bd224 */ /* 0x004fe200078e02e0 */
[----:B------:R-:W-:Y:S04]  /*34b0*/  BSSY B1, `(.L_x_80) ;  /* 0x0000006000017945 */ /* 0x000fe80003800000 */
[----:B------:R2:W-:Y:S01]  /*34c0*/  @!P5 STG.E.U8 desc[UR36][R20.64+0x28], R123 ;  /* 0x0000287b1400d986 */ /* 0x0005e2000c101124 */
[----:B------:R-:W-:Y:S05]  /*34d0*/  @P6 BRA `(.L_x_81) ;  /* 0x00000000000c6947 */ /* 0x000fea0003800000 */
[----:B------:R-:W2:Y:S02]  /*34e0*/  LDG.E.U8 R216, desc[UR36][R222.64+0x29] ;  /* 0x00002924ded87981 */ /* 0x000ea4000c1e1100 */
[----:B--2---:R-:W-:-:S05]  /*34f0*/  PRMT R123, R216, 0x8880, RZ ;  /* 0x00008880d87b7816 */ /* 0x004fca00000000ff */
[----:B------:R-:W-:-:S07]  /*3500*/  IMAD R224, R123, R22, RZ ;  /* 0x000000167be07224 */ /* 0x000fce00078e02ff */
.L_x_81:
[----:B------:R-:W-:Y:S05]  /*3510*/  BSYNC B1 ;  /* 0x0000000000017941 */ /* 0x000fea0003800000 */
.L_x_80:
[----:B------:R-:W-:Y:S01]  /*3520*/  @!P6 IMAD R143, R143, R23, R224 ;  /* 0x000000178f8fe224 */ /* 0x000fe200078e02e0 */
[----:B------:R-:W-:Y:S04]  /*3530*/  BSSY B1, `(.L_x_82) ;  /* 0x0000006000017945 */ /* 0x000fe80003800000 */
[----:B------:R0:W-:Y:S01]  /*3540*/  @!P6 STG.E.U8 desc[UR36][R20.64+0x29], R143 ;  /* 0x0000298f1400e986 */ /* 0x0001e2000c101124 */
[----:B------:R-:W-:Y:S05]  /*3550*/  @P1 BRA `(.L_x_83) ;  /* 0x00000000000c1947 */ /* 0x000fea0003800000 */
[----:B------:R-:W2:Y:S02]  /*3560*/  LDG.E.U8 R216, desc[UR36][R4.64+0x30] ;  /* 0x0000302404d87981 */ /* 0x000ea4000c1e1100 */
[----:B--2---:R-:W-:-:S05]  /*3570*/  PRMT R123, R216, 0x8880, RZ ;  /* 0x00008880d87b7816 */ /* 0x004fca00000000ff */
[----:B------:R-:W-:-:S07]  /*3580*/  IMAD R224, R123, R22, RZ ;  /* 0x000000167be07224 */ /* 0x000fce00078e02ff */
.L_x_83:
[----:B------:R-:W-:Y:S05]  /*3590*/  BSYNC B1 ;  /* 0x0000000000017941 */ /* 0x000fea0003800000 */
.L_x_82:
        /* <DEDUP_REMOVED lines=12> */
.L_x_85:
[----:B------:R-:W-:Y:S05]  /*3660*/  BSYNC B1 ;  /* 0x0000000000017941 */ /* 0x000fea0003800000 */
.L_x_84:
[----:B------:R-:W-:Y:S01]  /*3670*/  @!P4 IMAD R145, R145, R23, R224 ;  /* 0x000000179191c224 */ /* 0x000fe200078e02e0 */
[----:B------:R-:W-:Y:S04]  /*3680*/  BSSY B1, `(.L_x_86) ;  /* 0x0000006000017945 */ /* 0x000fe80003800000 */
[----:B------:R0:W-:Y:S01]  /*3690*/  @!P4 STG.E.U8 desc[UR36][R220.64+0x31], R145 ;  /* 0x00003191dc00c986 */ /* 0x0001e2000c101124 */
[----:B------:R-:W-:Y:S05]  /*36a0*/  @P3 BRA `(.L_x_87) ;  /* 0x00000000000c3947 */ /* 0x000fea0003800000 */
[----:B------:R-:W2:Y:S02]  /*36b0*/  LDG.E.U8 R216, desc[UR36][R222.64+0x30] ;  /* 0x00003024ded87981 */ /* 0x000ea4000c1e1100 */
[----:B--2---:R-:W-:-:S05]  /*36c0*/  PRMT R123, R216, 0x8880, RZ ;  /* 0x00008880d87b7816 */ /* 0x004fca00000000ff */
[----:B------:R-:W-:-:S07]  /*36d0*/  IMAD R224, R123, R22, RZ ;  /* 0x000000167be07224 */ /* 0x000fce00078e02ff */
.L_x_87:
[----:B------:R-:W-:Y:S05]  /*36e0*/  BSYNC B1 ;  /* 0x0000000000017941 */ /* 0x000fea0003800000 */
.L_x_86:
[----:B--2---:R-:W-:Y:S01]  /*36f0*/  @!P3 IMAD R123, R146, R23, R224 ;  /* 0x00000017927bb224 */ /* 0x004fe200078e02e0 */
[----:B------:R-:W-:Y:S04]  /*3700*/  BSSY B1, `(.L_x_88) ;  /* 0x0000006000017945 */ /* 0x000fe80003800000 */
[----:B------:R2:W-:Y:S01]  /*3710*/  @!P3 STG.E.U8 desc[UR36][R20.64+0x30], R123 ;  /* 0x0000307b1400b986 */ /* 0x0005e2000c101124 */
[----:B------:R-:W-:Y:S05]  /*3720*/  @P5 BRA `(.L_x_89) ;  /* 0x00000000000c5947 */ /* 0x000fea0003800000 */
[----:B------:R-:W2:Y:S02]  /*3730*/  LDG.E.U8 R216, desc[UR36][R222.64+0x31] ;  /* 0x00003124ded87981 */ /* 0x000ea4000c1e1100 */
[----:B--2---:R-:W-:-:S05]  /*3740*/  PRMT R123, R216, 0x8880, RZ ;  /* 0x00008880d87b7816 */ /* 0x004fca00000000ff */
[----:B------:R-:W-:-:S07]  /*3750*/  IMAD R224, R123, R22, RZ ;  /* 0x000000167be07224 */ /* 0x000fce00078e02ff */
.L_x_89:
[----:B------:R-:W-:Y:S05]  /*3760*/  BSYNC B1 ;  /* 0x0000000000017941 */ /* 0x000fea0003800000 */
.L_x_88:
[----:B------:R-:W-:Y:S01]  /*3770*/  @!P5 IMAD R147, R147, R23, R224 ;  /* 0x000000179393d224 */ /* 0x000fe200078e02e0 */
[----:B------:R-:W-:Y:S04]  /*3780*/  BSSY B1, `(.L_x_90) ;  /* 0x0000006000017945 */ /* 0x000fe80003800000 */
[----:B------:R0:W-:Y:S01]  /*3790*/  @!P5 STG.E.U8 desc[UR36][R20.64+0x31], R147 ;  /* 0x000031931400d986 */ /* 0x0001e2000c101124 */
[----:B------:R-:W-:Y:S05]  /*37a0*/  @P6 BRA `(.L_x_91) ;  /* 0x00000000000c6947 */ /* 0x000fea0003800000 */
[----:B------:R-:W2:Y:S02]  /*37b0*/  LDG.E.U8 R216, desc[UR36][R4.64+0x38] ;  /* 0x0000382404d87981 */ /* 0x000ea4000c1e1100 */
[----:B--2---:R-:W-:-:S05]  /*37c0*/  PRMT R123, R216, 0x8880, RZ ;  /* 0x00008880d87b7816 */ /* 0x004fca00000000ff */
[----:B------:R-:W-:-:S07]  /*37d0*/  IMAD R224, R123, R22, RZ ;  /* 0x000000167be07224 */ /* 0x000fce00078e02ff */
.L_x_91:
[----:B------:R-:W-:Y:S05]  /*37e0*/  BSYNC B1 ;  /* 0x0000000000017941 */ /* 0x000fea0003800000 */
.L_x_90:
[----:B--2---:R-:W-:Y:S01]  /*37f0*/  @!P6 IMAD R123, R148, R23, R224 ;  /* 0x00000017947be224 */ /* 0x004fe200078e02e0 */
[----:B------:R-:W-:Y:S04]  /*3800*/  BSSY B1, `(.L_x_92) ;  /* 0x0000006000017945 */ /* 0x000fe80003800000 */
[----:B------:R2:W-:Y:S01]  /*3810*/  @!P6 STG.E.U8 desc[UR36][R220.64+0x38], R123 ;  /* 0x0000387bdc00e986 */ /* 0x0005e2000c101124 */
[----:B------:R-:W-:Y:S05]  /*3820*/  @P1 BRA `(.L_x_93) ;  /* 0x00000000000c1947 */ /* 0x000fea0003800000 */
[----:B------:R-:W2:Y:S02]  /*3830*/  LDG.E.U8 R216, desc[UR36][R4.64+0x39] ;  /* 0x0000392404d87981 */ /* 0x000ea4000c1e1100 */
[----:B--2---:R-:W-:-:S05]  /*3840*/  PRMT R123, R216, 0x8880, RZ ;  /* 0x00008880d87b7816 */ /* 0x004fca00000000ff */
[----:B------:R-:W-:-:S07]  /*3850*/  IMAD R224, R123, R22, RZ ;  /* 0x000000167be07224 */ /* 0x000fce00078e02ff */
.L_x_93:
[----:B------:R-:W-:Y:S05]  /*3860*/  BSYNC B1 ;  /* 0x0000000000017941 */ /* 0x000fea0003800000 */
.L_x_92:
        /* <DEDUP_REMOVED lines=12> */
.L_x_95:
[----:B------:R-:W-:Y:S05]  /*3930*/  BSYNC B1 ;  /* 0x0000000000017941 */ /* 0x000fea0003800000 */
.L_x_94:
[----:B--2---:R-:W-:Y:S01]  /*3940*/  @!P4 IMAD R123, R150, R23, R224 ;  /* 0x00000017967bc224 */ /* 0x004fe200078e02e0 */
[----:B------:R-:W-:Y:S04]  /*3950*/  BSSY B1, `(.L_x_96) ;  /* 0x0000006000017945 */ /* 0x000fe80003800000 */
[----:B------:R2:W-:Y:S01]  /*3960*/  @!P4 STG.E.U8 desc[UR36][R20.64+0x38], R123 ;  /* 0x0000387b1400c986 */ /* 0x0005e2000c101124 */
[----:B------:R-:W-:Y:S05]  /*3970*/  @P3 BRA `(.L_x_97) ;  /* 0x00000000000c3947 */ /* 0x000fea0003800000 */
[----:B------:R-:W2:Y:S02]  /*3980*/  LDG.E.U8 R216, desc[UR36][R222.64+0x39] ;  /* 0x00003924ded87981 */ /* 0x000ea4000c1e1100 */
[----:B--2---:R-:W-:-:S05]  /*3990*/  PRMT R123, R216, 0x8880, RZ ;  /* 0x00008880d87b7816 */ /* 0x004fca00000000ff */
[----:B------:R-:W-:-:S07]  /*39a0*/  IMAD R224, R123, R22, RZ ;  /* 0x000000167be07224 */ /* 0x000fce00078e02ff */
.L_x_97:
[----:B------:R-:W-:Y:S05]  /*39b0*/  BSYNC B1 ;  /* 0x0000000000017941 */ /* 0x000fea0003800000 */
.L_x_96:
[----:B------:R-:W-:Y:S01]  /*39c0*/  @!P3 IMAD R151, R151, R23, R224 ;  /* 0x000000179797b224 */ /* 0x000fe200078e02e0 */
[----:B------:R-:W-:Y:S04]  /*39d0*/  BSSY B1, `(.L_x_98) ;  /* 0x0000006000017945 */ /* 0x000fe80003800000 */
[----:B------:R0:W-:Y:S01]  /*39e0*/  @!P3 STG.E.U8 desc[UR36][R20.64+0x39], R151 ;  /* 0x000039971400b986 */ /* 0x0001e2000c101124 */
[----:B------:R-:W-:Y:S05]  /*39f0*/  @P5 BRA `(.L_x_99) ;  /* 0x00000000000c5947 */ /* 0x000fea0003800000 */
[----:B------:R-:W2:Y:S02]  /*3a00*/  LDG.E.U8 R216, desc[UR36][R4.64+0x40] ;  /* 0x0000402404d87981 */ /* 0x000ea4000c1e1100 */
[----:B--2---:R-:W-:-:S05]  /*3a10*/  PRMT R123, R216, 0x8880, RZ ;  /* 0x00008880d87b7816 */ /* 0x004fca00000000ff */
[----:B------:R-:W-:-:S07]  /*3a20*/  IMAD R224, R123, R22, RZ ;  /* 0x000000167be07224 */ /* 0x000fce00078e02ff */
.L_x_99:
[----:B------:R-:W-:Y:S05]  /*3a30*/  BSYNC B1 ;  /* 0x0000000000017941 */ /* 0x000fea0003800000 */
.L_x_98:
[----:B--2---:R-:W-:Y:S01]  /*3a40*/  @!P5 IMAD R123, R152, R23, R224 ;  /* 0x00000017987bd224 */ /* 0x004fe200078e02e0 */
[----:B------:R-:W-:Y:S04]  /*3a50*/  BSSY B1, `(.L_x_100) ;  /* 0x0000006000017945 */ /* 0x000fe80003800000 */
[----:B------:R2:W-:Y:S01]  /*3a60*/  @!P5 STG.E.U8 desc[UR36][R220.64+0x40], R123 ;  /* 0x0000407bdc00d986 */ /* 0x0005e2000c101124 */
[----:B------:R-:W-:Y:S05]  /*3a70*/  @P6 BRA `(.L_x_101) ;  /* 0x00000000000c6947 */ /* 0x000fea0003800000 */
[----:B------:R-:W2:Y:S02]  /*3a80*/  LDG.E.U8 R216, desc[UR36][R4.64+0x41] ;  /* 0x0000412404d87981 */ /* 0x000ea4000c1e1100 */
[----:B--2---:R-:W-:-:S05]  /*3a90*/  PRMT R123, R216, 0x8880, RZ ;  /* 0x00008880d87b7816 */ /* 0x004fca00000000ff */
[----:B------:R-:W-:-:S07]  /*3aa0*/  IMAD R224, R123, R22, RZ ;  /* 0x000000167be07224 */ /* 0x000fce00078e02ff */
.L_x_101:
[----:B------:R-:W-:Y:S05]  /*3ab0*/  BSYNC B1 ;  /* 0x0000000000017941 */ /* 0x000fea0003800000 */
.L_x_100:
[----:B------:R-:W-:Y:S01]  /*3ac0*/  @!P6 IMAD R153, R153, R23, R224 ;  /* 0x000000179999e224 */ /* 0x000fe200078e02e0 */
[----:B------:R-:W-:Y:S04]  /*3ad0*/  BSSY B1, `(.L_x_102) ;  /* 0x0000006000017945 */ /* 0x000fe80003800000 */
[----:B------:R0:W-:Y:S01]  /*3ae0*/  @!P6 STG.E.U8 desc[UR36][R220.64+0x41], R153 ;  /* 0x00004199dc00e986 */ /* 0x0001e2000c101124 */
[----:B------:R-:W-:Y:S05]  /*3af0*/  @P1 BRA `(.L_x_103) ;  /* 0x00000000000c1947 */ /* 0x000fea0003800000 */
[----:B------:R-:W2:Y:S02]  /*3b00*/  LDG.E.U8 R216, desc[UR36][R222.64+0x40] ;  /* 0x00004024ded87981 */ /* 0x000ea4000c1e1100 */
[----:B--2---:R-:W-:-:S05]  /*3b10*/  PRMT R123, R216, 0x8880, RZ ;  /* 0x00008880d87b7816 */ /* 0x004fca00000000ff */
[----:B------:R-:W-:-:S07]  /*3b20*/  IMAD R224, R123, R22, RZ ;  /* 0x000000167be07224 */ /* 0x000fce00078e02ff */
.L_x_103:
[----:B------:R-:W-:Y:S05]  /*3b30*/  BSYNC B1 ;  /* 0x0000000000017941 */ /* 0x000fea0003800000 */
.L_x_102:
        /* <DEDUP_REMOVED lines=12> */
.L_x_105:
[----:B------:R-:W-:Y:S05]  /*3c00*/  BSYNC B1 ;  /* 0x0000000000017941 */ /* 0x000fea0003800000 */
.L_x_104:
[----:B------:R-:W-:Y:S01]  /*3c10*/  @!P4 IMAD R155, R155, R23, R224 ;  /* 0x000000179b9bc224 */ /* 0x000fe200078e02e0 */
[----:B------:R-:W-:Y:S04]  /*3c20*/  BSSY B1, `(.L_x_106) ;  /* 0x0000006000017945 */ /* 0x000fe80003800000 */
[----:B------:R0:W-:Y:S01]  /*3c30*/  @!P4 STG.E.U8 desc[UR36][R20.64+0x41], R155 ;  /* 0x0000419b1400c986 */ /* 0x0001e2000c101124 */
[----:B------:R-:W-:Y:S05]  /*3c40*/  @P3 BRA `(.L_x_107) ;  /* 0x00000000000c3947 */ /* 0x000fea0003800000 */
[----:B------:R-:W2:Y:S02]  /*3c50*/  LDG.E.U8 R216, desc[UR36][R4.64+0x48] ;  /* 0x0000482404d87981 */ /* 0x000ea4000c1e1100 */
[----:B--2---:R-:W-:-:S05]  /*3c60*/  PRMT R123, R216, 0x8880, RZ ;  /* 0x00008880d87b7816 */ /* 0x004fca00000000ff */
[----:B------:R-:W-:-:S07]  /*3c70*/  IMAD R224, R123, R22, RZ ;  /* 0x000000167be07224 */ /* 0x000fce00078e02ff */
.L_x_107:
[----:B------:R-:W-:Y:S05]  /*3c80*/  BSYNC B1 ;  /* 0x0000000000017941 */ /* 0x000fea0003800000 */
.L_x_106:
[----:B--2---:R-:W-:Y:S01]  /*3c90*/  @!P3 IMAD R123, R156, R23, R224 ;  /* 0x000000179c7bb224 */ /* 0x004fe200078e02e0 */
[----:B------:R-:W-:Y:S04]  /*3ca0*/  BSSY B1, `(.L_x_108) ;  /* 0x0000006000017945 */ /* 0x000fe80003800000 */
[----:B------:R2:W-:Y:S01]  /*3cb0*/  @!P3 STG.E.U8 desc[UR36][R220.64+0x48], R123 ;  /* 0x0000487bdc00b986 */ /* 0x0005e2000c101124 */
[----:B------:R-:W-:Y:S05]  /*3cc0*/  @P5 BRA `(.L_x_109) ;  /* 0x00000000000c5947 */ /* 0x000fea0003800000 */
[----:B------:R-:W2:Y:S02]  /*3cd0*/  LDG.E.U8 R216, desc[UR36][R4.64+0x49] ;  /* 0x0000492404d87981 */ /* 0x000ea4000c1e1100 */
[----:B--2---:R-:W-:-:S05]  /*3ce0*/  PRMT R123, R216, 0x8880, RZ ;  /* 0x00008880d87b7816 */ /* 0x004fca00000000ff */
[----:B------:R-:W-:-:S07]  /*3cf0*/  IMAD R224, R123, R22, RZ ;  /* 0x000000167be07224 */ /* 0x000fce00078e02ff */
.L_x_109:
[----:B------:R-:W-:Y:S05]  /*3d00*/  BSYNC B1 ;  /* 0x0000000000017941 */ /* 0x000fea0003800000 */
.L_x_108:
[----:B------:R-:W-:Y:S01]  /*3d10*/  @!P5 IMAD R157, R157, R23, R224 ;  /* 0x000000179d9dd224 */ /* 0x000fe200078e02e0 */
[----:B------:R-:W-:Y:S04]  /*3d20*/  BSSY B1, `(.L_x_110) ;  /* 0x0000006000017945 */ /* 0x000fe80003800000 */
[----:B------:R0:W-:Y:S01]  /*3d30*/  @!P5 STG.E.U8 desc[UR36][R220.64+0x49], R157 ;  /* 0x0000499ddc00d986 */ /* 0x0001e2000c101124 */
[----:B------:R-:W-:Y:S05]  /*3d40*/  @P6 BRA `(.L_x_111) ;  /* 0x00000000000c6947 */ /* 0x000fea0003800000 */
[----:B------:R-:W2:Y:S02]  /*3d50*/  LDG.E.U8 R216, desc[UR36][R222.64+0x48] ;  /* 0x00004824ded87981 */ /* 0x000ea4000c1e1100 */
[----:B--2---:R-:W-:-:S05]  /*3d60*/  PRMT R123, R216, 0x8880, RZ ;  /* 0x00008880d87b7816 */ /* 0x004fca00000000ff */
[----:B------:R-:W-:-:S07]  /*3d70*/  IMAD R224, R123, R22, RZ ;  /* 0x000000167be07224 */ /* 0x000fce00078e02ff */
.L_x_111:
[----:B------:R-:W-:Y:S05]  /*3d80*/  BSYNC B1 ;  /* 0x0000000000017941 */ /* 0x000fea0003800000 */
.L_x_110:
[----:B--2---:R-:W-:Y:S01]  /*3d90*/  @!P6 IMAD R123, R158, R23, R224 ;  /* 0x000000179e7be224 */ /* 0x004fe200078e02e0 */
[----:B------:R-:W-:Y:S04]  /*3da0*/  BSSY B1, `(.L_x_112) ;  /* 0x0000006000017945 */ /* 0x000fe80003800000 */
[----:B------:R2:W-:Y:S01]  /*3db0*/  @!P6 STG.E.U8 desc[UR36][R20.64+0x48], R123 ;  /* 0x0000487b1400e986 */ /* 0x0005e2000c101124 */
[----:B------:R-:W-:Y:S05]  /*3dc0*/  @P1 BRA `(.L_x_113) ;  /* 0x00000000000c1947 */ /* 0x000fea0003800000 */
[----:B------:R-:W2:Y:S02]  /*3dd0*/  LDG.E.U8 R216, desc[UR36][R222.64+0x49] ;  /* 0x00004924ded87981 */ /* 0x000ea4000c1e1100 */
[----:B--2---:R-:W-:-:S05]  /*3de0*/  PRMT R123, R216, 0x8880, RZ ;  /* 0x00008880d87b7816 */ /* 0x004fca00000000ff */
[----:B------:R-:W-:-:S07]  /*3df0*/  IMAD R224, R123, R22, RZ ;  /* 0x000000167be07224 */ /* 0x000fce00078e02ff */
.L_x_113:
[----:B------:R-:W-:Y:S05]  /*3e00*/  BSYNC B1 ;  /* 0x0000000000017941 */ /* 0x000fea0003800000 */
.L_x_112:
        /* <DEDUP_REMOVED lines=12> */
.L_x_115:
[----:B------:R-:W-:Y:S05]  /*3ed0*/  BSYNC B1 ;  /* 0x0000000000017941 */ /* 0x000fea0003800000 */
.L_x_114:
[----:B--2---:R-:W-:Y:S01]  /*3ee0*/  @!P4 IMAD R123, R160, R23, R224 ;  /* 0x00000017a07bc224 */ /* 0x004fe200078e02e0 */
[----:B------:R-:W-:Y:S04]  /*3ef0*/  BSSY B1, `(.L_x_116) ;  /* 0x0000006000017945 */ /* 0x000fe80003800000 */
[----:B------:R2:W-:Y:S01]  /*3f00*/  @!P4 STG.E.U8 desc[UR36][R220.64+0x50], R123 ;  /* 0x0000507bdc00c986 */ /* 0x0005e2000c101124 */
[----:B------:R-:W-:Y:S05]  /*3f10*/  @P3 BRA `(.L_x_117) ;  /* 0x00000000000c3947 */ /* 0x000fea0003800000 */
[----:B------:R-:W2:Y:S02]  /*3f20*/  LDG.E.U8 R216, desc[UR36][R4.64+0x51] ;  /* 0x0000512404d87981 */ /* 0x000ea4000c1e1100 */
[----:B--2---:R-:W-:-:S05]  /*3f30*/  PRMT R123, R216, 0x8880, RZ ;  /* 0x00008880d87b7816 */ /* 0x004fca00000000ff */
[----:B------:R-:W-:-:S07]  /*3f40*/  IMAD R224, R123, R22, RZ ;  /* 0x000000167be07224 */ /* 0x000fce00078e02ff */
.L_x_117:
[----:B------:R-:W-:Y:S05]  /*3f50*/  BSYNC B1 ;  /* 0x0000000000017941 */ /* 0x000fea0003800000 */
.L_x_116:
[----:B------:R-:W-:Y:S01]  /*3f60*/  @!P3 IMAD R161, R161, R23, R224 ;  /* 0x00000017a1a1b224 */ /* 0x000fe200078e02e0 */
[----:B------:R-:W-:Y:S04]  /*3f70*/  BSSY B1, `(.L_x_118) ;  /* 0x0000006000017945 */ /* 0x000fe80003800000 */
[----:B------:R0:W-:Y:S01]  /*3f80*/  @!P3 STG.E.U8 desc[UR36][R220.64+0x51], R161 ;  /* 0x000051a1dc00b986 */ /* 0x0001e2000c101124 */
[----:B------:R-:W-:Y:S05]  /*3f90*/  @P5 BRA `(.L_x_119) ;  /* 0x00000000000c5947 */ /* 0x000fea0003800000 */
[----:B------:R-:W2:Y:S02]  /*3fa0*/  LDG.E.U8 R216, desc[UR36][R222.64+0x50] ;  /* 0x00005024ded87981 */ /* 0x000ea4000c1e1100 */
[----:B--2---:R-:W-:-:S05]  /*3fb0*/  PRMT R123, R216, 0x8880, RZ ;  /* 0x00008880d87b7816 */ /* 0x004fca00000000ff */
[----:B------:R-:W-:-:S07]  /*3fc0*/  IMAD R224, R123, R22, RZ ;  /* 0x000000167be07224 */ /* 0x000fce00078e02ff */
.L_x_119:
[----:B------:R-:W-:Y:S05]  /*3fd0*/  BSYNC B1 ;  /* 0x0000000000017941 */ /* 0x000fea0003800000 */
.L_x_118:
[----:B--2---:R-:W-:Y:S01]  /*3fe0*/  @!P5 IMAD R123, R162, R23, R224 ;  /* 0x00000017a27bd224 */ /* 0x004fe200078e02e0 */
[----:B------:R-:W-:Y:S04]  /*3ff0*/  BSSY B1, `(.L_x_120) ;  /* 0x0000006000017945 */ /* 0x000fe80003800000 */
[----:B------:R2:W-:Y:S01]  /*4000*/  @!P5 STG.E.U8 desc[UR36][R20.64+0x50], R123 ;  /* 0x0000507b1400d986 */ /* 0x0005e2000c101124 */
[----:B------:R-:W-:Y:S05]  /*4010*/  @P6 BRA `(.L_x_121) ;  /* 0x00000000000c6947 */ /* 0x000fea0003800000 */
[----:B------:R-:W2:Y:S02]  /*4020*/  LDG.E.U8 R216, desc[UR36][R222.64+0x51] ;  /* 0x00005124ded87981 */ /* 0x000ea4000c1e1100 */
[----:B--2---:R-:W-:-:S05]  /*4030*/  PRMT R123, R216, 0x8880, RZ ;  /* 0x00008880d87b7816 */ /* 0x004fca00000000ff */
[----:B------:R-:W-:-:S07]  /*4040*/  IMAD R224, R123, R22, RZ ;  /* 0x000000167be07224 */ /* 0x000fce00078e02ff */
.L_x_121:
[----:B------:R-:W-:Y:S05]  /*4050*/  BSYNC B1 ;  /* 0x0000000000017941 */ /* 0x000fea0003800000 */
.L_x_120:
[----:B------:R-:W-:Y:S01]  /*4060*/  @!P6 IMAD R163, R163, R23, R224 ;  /* 0x00000017a3a3e224 */ /* 0x000fe200078e02e0 */
[----:B------:R-:W-:Y:S04]  /*4070*/  BSSY B1, `(.L_x_122) ;  /* 0x0000006000017945 */ /* 0x000fe80003800000 */
[----:B------:R0:W-:Y:S01]  /*4080*/  @!P6 STG.E.U8 desc[UR36][R20.64+0x51], R163 ;  /* 0x000051a31400e986 */ /* 0x0001e2000c101124 */
[----:B------:R-:W-:Y:S05]  /*4090*/  @P1 BRA `(.L_x_123) ;  /* 0x00000000000c1947 */ /* 0x000fea0003800000 */
[----:B------:R-:W2:Y:S02]  /*40a0*/  LDG.E.U8 R216, desc[UR36][R4.64+0x58] ;  /* 0x0000582404d87981 */ /* 0x000ea4000c1e1100 */
[----:B--2---:R-:W-:-:S05]  /*40b0*/  PRMT R123, R216, 0x8880, RZ ;  /* 0x00008880d87b7816 */ /* 0x004fca00000000ff */
[----:B------:R-:W-:-:S07]  /*40c0*/  IMAD R224, R123, R22, RZ ;  /* 0x000000167be07224 */ /* 0x000fce00078e02ff */
.L_x_123:
[----:B------:R-:W-:Y:S05]  /*40d0*/  BSYNC B1 ;  /* 0x0000000000017941 */ /* 0x000fea0003800000 */
.L_x_122:
        /* <DEDUP_REMOVED lines=12> */
.L_x_125:
[----:B------:R-:W-:Y:S05]  /*41a0*/  BSYNC B1 ;  /* 0x0000000000017941 */ /* 0x000fea0003800000 */
.L_x_124:
[----:B------:R-:W-:Y:S01]  /*41b0*/  @!P4 IMAD R165, R165, R23, R224 ;  /* 0x00000017a5a5c224 */ /* 0x000fe200078e02e0 */
[----:B------:R-:W-:Y:S04]  /*41c0*/  BSSY B1, `(.L_x_126) ;  /* 0x0000006000017945 */ /* 0x000fe80003800000 */
[----:B------:R0:W-:Y:S01]  /*41d0*/  @!P4 STG.E.U8 desc[UR36][R220.64+0x59], R165 ;  /* 0x000059a5dc00c986 */ /* 0x0001e2000c101124 */
[----:B------:R-:W-:Y:S05]  /*41e0*/  @P3 BRA `(.L_x_127) ;  /* 0x00000000000c3947 */ /* 0x000fea0003800000 */
[----:B------:R-:W2:Y:S02]  /*41f0*/  LDG.E.U8 R216, desc[UR36][R222.64+0x58] ;  /* 0x00005824ded87981 */ /* 0x000ea4000c1e1100 */
[----:B--2---:R-:W-:-:S05]  /*4200*/  PRMT R123, R216, 0x8880, RZ ;  /* 0x00008880d87b7816 */ /* 0x004fca00000000ff */
[----:B------:R-:W-:-:S07]  /*4210*/  IMAD R224, R123, R22, RZ ;  /* 0x000000167be07224 */ /* 0x000fce00078e02ff */
.L_x_127:
[----:B------:R-:W-:Y:S05]  /*4220*/  BSYNC B1 ;  /* 0x0000000000017941 */ /* 0x000fea0003800000 */
.L_x_126:
[----:B--2---:R-:W-:Y:S01]  /*4230*/  @!P3 IMAD R123, R166, R23, R224 ;  /* 0x00000017a67bb224 */ /* 0x004fe200078e02e0 */
[----:B------:R-:W-:Y:S04]  /*4240*/  BSSY B1, `(.L_x_128) ;  /* 0x0000006000017945 */ /* 0x000fe80003800000 */
[----:B------:R2:W-:Y:S01]  /*4250*/  @!P3 STG.E.U8 desc[UR36][R20.64+0x58], R123 ;  /* 0x0000587b1400b986 */ /* 0x0005e2000c101124 */
[----:B------:R-:W-:Y:S05]  /*4260*/  @P5 BRA `(.L_x_129) ;  /* 0x00000000000c5947 */ /* 0x000fea0003800000 */
[----:B------:R-:W2:Y:S02]  /*4270*/  LDG.E.U8 R216, desc[UR36][R222.64+0x59] ;  /* 0x00005924ded87981 */ /* 0x000ea4000c1e1100 */
[----:B--2---:R-:W-:-:S05]  /*4280*/  PRMT R123, R216, 0x8880, RZ ;  /* 0x00008880d87b7816 */ /* 0x004fca00000000ff */
[----:B------:R-:W-:-:S07]  /*4290*/  IMAD R224, R123, R22, RZ ;  /* 0x000000167be07224 */ /* 0x000fce00078e02ff */
.L_x_129:
[----:B------:R-:W-:Y:S05]  /*42a0*/  BSYNC B1 ;  /* 0x0000000000017941 */ /* 0x000fea0003800000 */
.L_x_128:
[----:B------:R-:W-:Y:S01]  /*42b0*/  @!P5 IMAD R167, R167, R23, R224 ;  /* 0x00000017a7a7d224 */ /* 0x000fe200078e02e0 */
[----:B------:R-:W-:Y:S04]  /*42c0*/  BSSY B1, `(.L_x_130) ;  /* 0x0000006000017945 */ /* 0x000fe80003800000 */
[----:B------:R0:W-:Y:S01]  /*42d0*/  @!P5 STG.E.U8 desc[UR36][R20.64+0x59], R167 ;  /* 0x000059a71400d986 */ /* 0x0001e2000c101124 */
[----:B------:R-:W-:Y:S05]  /*42e0*/  @P6 BRA `(.L_x_131) ;  /* 0x00000000000c6947 */ /* 0x000fea0003800000 */
[----:B------:R-:W2:Y:S02]  /*42f0*/  LDG.E.U8 R216, desc[UR36][R4.64+0x60] ;  /* 0x0000602404d87981 */ /* 0x000ea4000c1e1100 */
[----:B--2---:R-:W-:-:S05]  /*4300*/  PRMT R123, R216, 0x8880, RZ ;  /* 0x00008880d87b7816 */ /* 0x004fca00000000ff */
[----:B------:R-:W-:-:S07]  /*4310*/  IMAD R224, R123, R22, RZ ;  /* 0x000000167be07224 */ /* 0x000fce00078e02ff */
.L_x_131:
[----:B------:R-:W-:Y:S05]  /*4320*/  BSYNC B1 ;  /* 0x0000000000017941 */ /* 0x000fea0003800000 */
.L_x_130:
[----:B--2---:R-:W-:Y:S01]  /*4330*/  @!P6 IMAD R123, R168, R23, R224 ;  /* 0x00000017a87be224 */ /* 0x004fe200078e02e0 */
[----:B------:R-:W-:Y:S04]  /*4340*/  BSSY B1, `(.L_x_132) ;  /* 0x0000006000017945 */ /* 0x000fe80003800000 */
[----:B------:R2:W-:Y:S01]  /*4350*/  @!P6 STG.E.U8 desc[UR36][R220.64+0x60], R123 ;  /* 0x0000607bdc00e986 */ /* 0x0005e2000c101124 */
[----:B------:R-:W-:Y:S05]  /*4360*/  @P1 BRA `(.L_x_133) ;  /* 0x00000000000c1947 */ /* 0x000fea0003800000 */
[----:B------:R-:W2:Y:S02]  /*4370*/  LDG.E.U8 R216, desc[UR36][R4.64+0x61] ;  /* 0x0000612404d87981 */ /* 0x000ea4000c1e1100 */
[----:B--2---:R-:W-:-:S05]  /*4380*/  PRMT R123, R216, 0x8880, RZ ;  /* 0x00008880d87b7816 */ /* 0x004fca00000000ff */
[----:B------:R-:W-:-:S07]  /*4390*/  IMAD R224, R123, R22, RZ ;  /* 0x000000167be07224 */ /* 0x000fce00078e02ff */
.L_x_133:
[----:B------:R-:W-:Y:S05]  /*43a0*/  BSYNC B1 ;  /* 0x0000000000017941 */ /* 0x000fea0003800000 */
.L_x_132:
        /* <DEDUP_REMOVED lines=12> */
.L_x_135:
[----:B------:R-:W-:Y:S05]  /*4470*/  BSYNC B1 ;  /* 0x0000000000017941 */ /* 0x000fea0003800000 */
.L_x_134:
[----:B--2---:R-:W-:Y:S01]  /*4480*/  @!P4 IMAD R123, R170, R23, R224 ;  /* 0x00000017aa7bc224 */ /* 0x004fe200078e02e0 */
[----:B------:R-:W-:Y:S04]  /*4490*/  BSSY B1, `(.L_x_136) ;  /* 0x0000006000017945 */ /* 0x000fe80003800000 */
[----:B------:R2:W-:Y:S01]  /*44a0*/  @!P4 STG.E.U8 desc[UR36][R20.64+0x60], R123 ;  /* 0x0000607b1400c986 */ /* 0x0005e2000c101124 */
[----:B------:R-:W-:Y:S05]  /*44b0*/  @P3 BRA `(.L_x_137) ;  /* 0x00000000000c3947 */ /* 0x000fea0003800000 */
[----:B------:R-:W2:Y:S02]  /*44c0*/  LDG.E.U8 R216, desc[UR36][R222.64+0x61] ;  /* 0x00006124ded87981 */ /* 0x000ea4000c1e1100 */
[----:B--2---:R-:W-:-:S05]  /*44d0*/  PRMT R123, R216, 0x8880, RZ ;  /* 0x00008880d87b7816 */ /* 0x004fca00000000ff */
[----:B------:R-:W-:-:S07]  /*44e0*/  IMAD R224, R123, R22, RZ ;  /* 0x000000167be07224 */ /* 0x000fce00078e02ff */
.L_x_137:
[----:B------:R-:W-:Y:S05]  /*44f0*/  BSYNC B1 ;  /* 0x0000000000017941 */ /* 0x000fea0003800000 */
.L_x_136:
[----:B------:R-:W-:Y:S01]  /*4500*/  @!P3 IMAD R171, R171, R23, R224 ;  /* 0x00000017ababb224 */ /* 0x000fe200078e02e0 */
[----:B------:R-:W-:Y:S04]  /*4510*/  BSSY B1, `(.L_x_138) ;  /* 0x0000006000017945 */ /* 0x000fe80003800000 */
[----:B------:R0:W-:Y:S01]  /*4520*/  @!P3 STG.E.U8 desc[UR36][R20.64+0x61], R171 ;  /* 0x000061ab1400b986 */ /* 0x0001e2000c101124 */
[----:B------:R-:W-:Y:S05]  /*4530*/  @P5 BRA `(.L_x_139) ;  /* 0x00000000000c5947 */ /* 0x000fea0003800000 */
[----:B------:R-:W2:Y:S02]  /*4540*/  LDG.E.U8 R216, desc[UR36][R4.64+0x68] ;  /* 0x0000682404d87981 */ /* 0x000ea4000c1e1100 */
[----:B--2---:R-:W-:-:S05]  /*4550*/  PRMT R123, R216, 0x8880, RZ ;  /* 0x00008880d87b7816 */ /* 0x004fca00000000ff */
[----:B------:R-:W-:-:S07]  /*4560*/  IMAD R224, R123, R22, RZ ;  /* 0x000000167be07224 */ /* 0x000fce00078e02ff */
.L_x_139:
[----:B------:R-:W-:Y:S05]  /*4570*/  BSYNC B1 ;  /* 0x0000000000017941 */ /* 0x000fea0003800000 */
.L_x_138:
[----:B--2---:R-:W-:Y:S01]  /*4580*/  @!P5 IMAD R123, R172, R23, R224 ;  /* 0x00000017ac7bd224 */ /* 0x004fe200078e02e0 */
[----:B------:R-:W-:Y:S04]  /*4590*/  BSSY B1, `(.L_x_140) ;  /* 0x0000006000017945 */ /* 0x000fe80003800000 */
[----:B------:R2:W-:Y:S01]  /*45a0*/  @!P5 STG.E.U8 desc[UR36][R220.64+0x68], R123 ;  /* 0x0000687bdc00d986 */ /* 0x0005e2000c101124 */
[----:B------:R-:W-:Y:S05]  /*45b0*/  @P6 BRA `(.L_x_141) ;  /* 0x00000000000c6947 */ /* 0x000fea0003800000 */
[----:B------:R-:W2:Y:S02]  /*45c0*/  LDG.E.U8 R216, desc[UR36][R4.64+0x69] ;  /* 0x0000692404d87981 */ /* 0x000ea4000c1e1100 */
[----:B--2---:R-:W-:-:S05]  /*45d0*/  PRMT R123, R216, 0x8880, RZ ;  /* 0x00008880d87b7816 */ /* 0x004fca00000000ff */
[----:B------:R-:W-:-:S07]  /*45e0*/  IMAD R224, R123, R22, RZ ;  /* 0x000000167be07224 */ /* 0x000fce00078e02ff */
.L_x_141:
[----:B------:R-:W-:Y:S05]  /*45f0*/  BSYNC B1 ;  /* 0x0000000000017941 */ /* 0x000fea0003800000 */
.L_x_140:
[----:B------:R-:W-:Y:S01]  /*4600*/  @!P6 IMAD R173, R173, R23, R224 ;  /* 0x00000017adade224 */ /* 0x000fe200078e02e0 */
[----:B------:R-:W-:Y:S04]  /*4610*/  BSSY B1, `(.L_x_142) ;  /* 0x0000006000017945 */ /* 0x000fe80003800000 */
[----:B------:R0:W-:Y:S01]  /*4620*/  @!P6 STG.E.U8 desc[UR36][R220.64+0x69], R173 ;  /* 0x000069addc00e986 */ /* 0x0001e2000c101124 */
[----:B------:R-:W-:Y:S05]  /*4630*/  @P1 BRA `(.L_x_143) ;  /* 0x00000000000c1947 */ /* 0x000fea0003800000 */
[----:B------:R-:W2:Y:S02]  /*4640*/  LDG.E.U8 R216, desc[UR36][R222.64+0x68] ;  /* 0x00006824ded87981 */ /* 0x000ea4000c1e1100 */
[----:B--2---:R-:W-:-:S05]  /*4650*/  PRMT R123, R216, 0x8880, RZ ;  /* 0x00008880d87b7816 */ /* 0x004fca00000000ff */
[----:B------:R-:W-:-:S07]  /*4660*/  IMAD R224, R123, R22, RZ ;  /* 0x000000167be07224 */ /* 0x000fce00078e02ff */
.L_x_143:
[----:B------:R-:W-:Y:S05]  /*4670*/  BSYNC B1 ;  /* 0x0000000000017941 */ /* 0x000fea0003800000 */
.L_x_142:
        /* <DEDUP_REMOVED lines=12> */
.L_x_145:
[----:B------:R-:W-:Y:S05]  /*4740*/  BSYNC B1 ;  /* 0x0000000000017941 */ /* 0x000fea0003800000 */
.L_x_144:
[----:B------:R-:W-:Y:S01]  /*4750*/  @!P4 IMAD R175, R175, R23, R224 ;  /* 0x00000017afafc224 */ /* 0x000fe200078e02e0 */
[----:B------:R-:W-:Y:S04]  /*4760*/  BSSY B1, `(.L_x_146) ;  /* 0x0000006000017945 */ /* 0x000fe80003800000 */
[----:B------:R0:W-:Y:S01]  /*4770*/  @!P4 STG.E.U8 desc[UR36][R20.64+0x69], R175 ;  /* 0x000069af1400c986 */ /* 0x0001e2000c101124 */
[----:B------:R-:W-:Y:S05]  /*4780*/  @P3 BRA `(.L_x_147) ;  /* 0x00000000000c3947 */ /* 0x000fea0003800000 */
[----:B------:R-:W2:Y:S02]  /*4790*/  LDG.E.U8 R216, desc[UR36][R4.64+0x70] ;  /* 0x0000702404d87981 */ /* 0x000ea4000c1e1100 */
[----:B--2---:R-:W-:-:S05]  /*47a0*/  PRMT R123, R216, 0x8880, RZ ;  /* 0x00008880d87b7816 */ /* 0x004fca00000000ff */
[----:B------:R-:W-:-:S07]  /*47b0*/  IMAD R224, R123, R22, RZ ;  /* 0x000000167be07224 */ /* 0x000fce00078e02ff */
.L_x_147:
[----:B------:R-:W-:Y:S05]  /*47c0*/  BSYNC B1 ;  /* 0x0000000000017941 */ /* 0x000fea0003800000 */
.L_x_146:
[----:B--2---:R-:W-:Y:S01]  /*47d0*/  @!P3 IMAD R123, R176, R23, R224 ;  /* 0x00000017b07bb224 */ /* 0x004fe200078e02e0 */
[----:B------:R-:W-:Y:S04]  /*47e0*/  BSSY B1, `(.L_x_148) ;  /* 0x0000006000017945 */ /* 0x000fe80003800000 */
[----:B------:R2:W-:Y:S01]  /*47f0*/  @!P3 STG.E.U8 desc[UR36][R220.64+0x70], R123 ;  /* 0x0000707bdc00b986 */ /* 0x0005e2000c101124 */
[----:B------:R-:W-:Y:S05]  /*4800*/  @P5 BRA `(.L_x_149) ;  /* 0x00000000000c5947 */ /* 0x000fea0003800000 */
[----:B------:R-:W2:Y:S02]  /*4810*/  LDG.E.U8 R216, desc[UR36][R4.64+0x71] ;  /* 0x0000712404d87981 */ /* 0x000ea4000c1e1100 */
[----:B--2---:R-:W-:-:S05]  /*4820*/  PRMT R123, R216, 0x8880, RZ ;  /* 0x00008880d87b7816 */ /* 0x004fca00000000ff */
[----:B------:R-:W-:-:S07]  /*4830*/  IMAD R224, R123, R22, RZ ;  /* 0x000000167be07224 */ /* 0x000fce00078e02ff */
.L_x_149:
[----:B------:R-:W-:Y:S05]  /*4840*/  BSYNC B1 ;  /* 0x0000000000017941 */ /* 0x000fea0003800000 */
.L_x_148:
[----:B------:R-:W-:Y:S01]  /*4850*/  @!P5 IMAD R177, R177, R23, R224 ;  /* 0x00000017b1b1d224 */ /* 0x000fe200078e02e0 */
[----:B------:R-:W-:Y:S04]  /*4860*/  BSSY B1, `(.L_x_150) ;  /* 0x0000006000017945 */ /* 0x000fe80003800000 */
[----:B------:R0:W-:Y:S01]  /*4870*/  @!P5 STG.E.U8 desc[UR36][R220.64+0x71], R177 ;  /* 0x000071b1dc00d986 */ /* 0x0001e2000c101124 */
[----:B------:R-:W-:Y:S05]  /*4880*/  @P6 BRA `(.L_x_151) ;  /* 0x00000000000c6947 */ /* 0x000fea0003800000 */
[----:B------:R-:W2:Y:S02]  /*4890*/  LDG.E.U8 R216, desc[UR36][R222.64+0x70] ;  /* 0x00007024ded87981 */ /* 0x000ea4000c1e1100 */
[----:B--2---:R-:W-:-:S05]  /*48a0*/  PRMT R123, R216, 0x8880, RZ ;  /* 0x00008880d87b7816 */ /* 0x004fca00000000ff */
[----:B------:R-:W-:-:S07]  /*48b0*/  IMAD R224, R123, R22, RZ ;  /* 0x000000167be07224 */ /* 0x000fce00078e02ff */
.L_x_151:
[----:B------:R-:W-:Y:S05]  /*48c0*/  BSYNC B1 ;  /* 0x0000000000017941 */ /* 0x000fea0003800000 */
.L_x_150:
[----:B--2---:R-:W-:Y:S01]  /*48d0*/  @!P6 IMAD R123, R178, R23, R224 ;  /* 0x00000017b27be224 */ /* 0x004fe200078e02e0 */
[----:B------:R-:W-:Y:S04]  /*48e0*/  BSSY B1, `(.L_x_152) ;  /* 0x0000006000017945 */ /* 0x000fe80003800000 */
[----:B------:R2:W-:Y:S01]  /*48f0*/  @!P6 STG.E.U8 desc[UR36][R20.64+0x70], R123 ;  /* 0x0000707b1400e986 */ /* 0x0005e2000c101124 */
[----:B------:R-:W-:Y:S05]  /*4900*/  @P1 BRA `(.L_x_153) ;  /* 0x00000000000c1947 */ /* 0x000fea0003800000 */
[----:B------:R-:W2:Y:S02]  /*4910*/  LDG.E.U8 R216, desc[UR36][R222.64+0x71] ;  /* 0x00007124ded87981 */ /* 0x000ea4000c1e1100 */
[----:B--2---:R-:W-:-:S05]  /*4920*/  PRMT R123, R216, 0x8880, RZ ;  /* 0x00008880d87b7816 */ /* 0x004fca00000000ff */
[----:B------:R-:W-:-:S07]  /*4930*/  IMAD R224, R123, R22, RZ ;  /* 0x000000167be07224 */ /* 0x000fce00078e02ff */
.L_x_153:
[----:B------:R-:W-:Y:S05]  /*4940*/  BSYNC B1 ;  /* 0x0000000000017941 */ /* 0x000fea0003800000 */
.L_x_152:
        /* <DEDUP_REMOVED lines=12> */
.L_x_155:
[----:B------:R-:W-:Y:S05]  /*4a10*/  BSYNC B1 ;  /* 0x0000000000017941 */ /* 0x000fea0003800000 */
.L_x_154:
[----:B--2---:R-:W-:Y:S01]  /*4a20*/  @!P4 IMAD R123, R180, R23, R224 ;  /* 0x00000017b47bc224 */ /* 0x004fe200078e02e0 */
[----:B------:R-:W-:Y:S04]  /*4a30*/  BSSY B1, `(.L_x_156) ;  /* 0x0000006000017945 */ /* 0x000fe80003800000 */
[----:B------:R2:W-:Y:S01]  /*4a40*/  @!P4 STG.E.U8 desc[UR36][R220.64+0x78], R123 ;  /* 0x0000787bdc00c986 */ /* 0x0005e2000c101124 */
[----:B------:R-:W-:Y:S05]  /*4a50*/  @P3 BRA `(.L_x_157) ;  /* 0x00000000000c3947 */ /* 0x000fea0003800000 */
[----:B------:R-:W2:Y:S02]  /*4a60*/  LDG.E.U8 R216, desc[UR36][R4.64+0x79] ;  /* 0x0000792404d87981 */ /* 0x000ea4000c1e1100 */
[----:B--2---:R-:W-:-:S05]  /*4a70*/  PRMT R123, R216, 0x8880, RZ ;  /* 0x00008880d87b7816 */ /* 0x004fca00000000ff */
[----:B------:R-:W-:-:S07]  /*4a80*/  IMAD R224, R123, R22, RZ ;  /* 0x000000167be07224 */ /* 0x000fce00078e02ff */
.L_x_157:
[----:B------:R-:W-:Y:S05]  /*4a90*/  BSYNC B1 ;  /* 0x0000000000017941 */ /* 0x000fea0003800000 */
.L_x_156:
[----:B------:R-:W-:Y:S01]  /*4aa0*/  @!P3 IMAD R181, R181, R23, R224 ;  /* 0x00000017b5b5b224 */ /* 0x000fe200078e02e0 */
[----:B------:R-:W-:Y:S04]  /*4ab0*/  BSSY B1, `(.L_x_158) ;  /* 0x0000006000017945 */ /* 0x000fe80003800000 */
[----:B------:R0:W-:Y:S01]  /*4ac0*/  @!P3 STG.E.U8 desc[UR36][R220.64+0x79], R181 ;  /* 0x000079b5dc00b986 */ /* 0x0001e2000c101124 */
[----:B------:R-:W-:Y:S05]  /*4ad0*/  @P5 BRA `(.L_x_159) ;  /* 0x00000000000c5947 */ /* 0x000fea0003800000 */
[----:B------:R-:W2:Y:S02]  /*4ae0*/  LDG.E.U8 R216, desc[UR36][R222.64+0x78] ;  /* 0x00007824ded87981 */ /* 0x000ea4000c1e1100 */
[----:B--2---:R-:W-:-:S05]  /*4af0*/  PRMT R123, R216, 0x8880, RZ ;  /* 0x00008880d87b7816 */ /* 0x004fca00000000ff */
[----:B------:R-:W-:-:S07]  /*4b00*/  IMAD R224, R123, R22, RZ ;  /* 0x000000167be07224 */ /* 0x000fce00078e02ff */
.L_x_159:
[----:B------:R-:W-:Y:S05]  /*4b10*/  BSYNC B1 ;  /* 0x0000000000017941 */ /* 0x000fea0003800000 */
.L_x_158:
[----:B--2---:R-:W-:Y:S01]  /*4b20*/  @!P5 IMAD R123, R182, R23, R224 ;  /* 0x00000017b67bd224 */ /* 0x004fe200078e02e0 */
[----:B------:R-:W-:Y:S04]  /*4b30*/  BSSY B1, `(.L_x_160) ;  /* 0x0000006000017945 */ /* 0x000fe80003800000 */
[----:B------:R2:W-:Y:S01]  /*4b40*/  @!P5 STG.E.U8 desc[UR36][R20.64+0x78], R123 ;  /* 0x0000787b1400d986 */ /* 0x0005e2000c101124 */
[----:B------:R-:W-:Y:S05]  /*4b50*/  @P6 BRA `(.L_x_161) ;  /* 0x00000000000c6947 */ /* 0x000fea0003800000 */
[----:B------:R-:W2:Y:S02]  /*4b60*/  LDG.E.U8 R216, desc[UR36][R222.64+0x79] ;  /* 0x00007924ded87981 */ /* 0x000ea4000c1e1100 */
[----:B--2---:R-:W-:-:S05]  /*4b70*/  PRMT R123, R216, 0x8880, RZ ;  /* 0x00008880d87b7816 */ /* 0x004fca00000000ff */
[----:B------:R-:W-:-:S07]  /*4b80*/  IMAD R224, R123, R22, RZ ;  /* 0x000000167be07224 */ /* 0x000fce00078e02ff */
.L_x_161:
[----:B------:R-:W-:Y:S05]  /*4b90*/  BSYNC B1 ;  /* 0x0000000000017941 */ /* 0x000fea0003800000 */
.L_x_160:
[----:B------:R-:W-:Y:S01]  /*4ba0*/  @!P6 IMAD R183, R183, R23, R224 ;  /* 0x00000017b7b7e224 */ /* 0x000fe200078e02e0 */
[----:B------:R-:W-:Y:S04]  /*4bb0*/  BSSY B1, `(.L_x_162) ;  /* 0x0000006000017945 */ /* 0x000fe80003800000 */
[----:B------:R0:W-:Y:S01]  /*4bc0*/  @!P6 STG.E.U8 desc[UR36][R20.64+0x79], R183 ;  /* 0x000079b71400e986 */ /* 0x0001e2000c101124 */
[----:B------:R-:W-:Y:S05]  /*4bd0*/  @P1 BRA `(.L_x_163) ;  /* 0x00000000000c1947 */ /* 0x000fea0003800000 */
[----:B------:R-:W2:Y:S02]  /*4be0*/  LDG.E.U8 R216, desc[UR36][R4.64+0x80] ;  /* 0x0000802404d87981 */ /* 0x000ea4000c1e1100 */
[----:B--2---:R-:W-:-:S05]  /*4bf0*/  PRMT R123, R216, 0x8880, RZ ;  /* 0x00008880d87b7816 */ /* 0x004fca00000000ff */
[----:B------:R-:W-:-:S07]  /*4c00*/  IMAD R224, R123, R22, RZ ;  /* 0x000000167be07224 */ /* 0x000fce00078e02ff */
.L_x_163:
[----:B------:R-:W-:Y:S05]  /*4c10*/  BSYNC B1 ;  /* 0x0000000000017941 */ /* 0x000fea0003800000 */
.L_x_162:
        /* <DEDUP_REMOVED lines=12> */
.L_x_165:
[----:B------:R-:W-:Y:S05]  /*4ce0*/  BSYNC B1 ;  /* 0x0000000000017941 */ /* 0x000fea0003800000 */
.L_x_164:
[----:B------:R-:W-:Y:S01]  /*4cf0*/  @!P4 IMAD R185, R185, R23, R224 ;  /* 0x00000017b9b9c224 */ /* 0x000fe200078e02e0 */
[----:B------:R-:W-:Y:S04]  /*4d00*/  BSSY B1, `(.L_x_166) ;  /* 0x0000006000017945 */ /* 0x000fe80003800000 */
[----:B------:R0:W-:Y:S01]  /*4d10*/  @!P4 STG.E.U8 desc[UR36][R220.64+0x81], R185 ;  /* 0x000081b9dc00c986 */ /* 0x0001e2000c101124 */
[----:B------:R-:W-:Y:S05]  /*4d20*/  @P3 BRA `(.L_x_167) ;  /* 0x00000000000c3947 */ /* 0x000fea0003800000 */
[----:B------:R-:W2:Y:S02]  /*4d30*/  LDG.E.U8 R216, desc[UR36][R222.64+0x80] ;  /* 0x00008024ded87981 */ /* 0x000ea4000c1e1100 */
[----:B--2---:R-:W-:-:S05]  /*4d40*/  PRMT R123, R216, 0x8880, RZ ;  /* 0x00008880d87b7816 */ /* 0x004fca00000000ff */
[----:B------:R-:W-:-:S07]  /*4d50*/  IMAD R224, R123, R22, RZ ;  /* 0x000000167be07224 */ /* 0x000fce00078e02ff */
.L_x_167:
[----:B------:R-:W-:Y:S05]  /*4d60*/  BSYNC B1 ;  /* 0x0000000000017941 */ /* 0x000fea0003800000 */
.L_x_166:
[----:B--2---:R-:W-:Y:S01]  /*4d70*/  @!P3 IMAD R123, R186, R23, R224 ;  /* 0x00000017ba7bb224 */ /* 0x004fe200078e02e0 */
[----:B------:R-:W-:Y:S04]  /*4d80*/  BSSY B1, `(.L_x_168) ;  /* 0x0000006000017945 */ /* 0x000fe80003800000 */
[----:B------:R2:W-:Y:S01]  /*4d90*/  @!P3 STG.E.U8 desc[UR36][R20.64+0x80], R123 ;  /* 0x0000807b1400b986 */ /* 0x0005e2000c101124 */
[----:B------:R-:W-:Y:S05]  /*4da0*/  @P5 BRA `(.L_x_169) ;  /* 0x00000000000c5947 */ /* 0x000fea0003800000 */
[----:B------:R-:W2:Y:S02]  /*4db0*/  LDG.E.U8 R216, desc[UR36][R222.64+0x81] ;  /* 0x00008124ded87981 */ /* 0x000ea4000c1e1100 */
[----:B--2---:R-:W-:-:S05]  /*4dc0*/  PRMT R123, R216, 0x8880, RZ ;  /* 0x00008880d87b7816 */ /* 0x004fca00000000ff */
[----:B------:R-:W-:-:S07]  /*4dd0*/  IMAD R224, R123, R22, RZ ;  /* 0x000000167be07224 */ /* 0x000fce00078e02ff */
.L_x_169:
[----:B------:R-:W-:Y:S05]  /*4de0*/  BSYNC B1 ;  /* 0x0000000000017941 */ /* 0x000fea0003800000 */
.L_x_168:
[----:B------:R-:W-:Y:S01]  /*4df0*/  @!P5 IMAD R187, R187, R23, R224 ;  /* 0x00000017bbbbd224 */ /* 0x000fe200078e02e0 */
[----:B------:R-:W-:Y:S04]  /*4e00*/  BSSY B1, `(.L_x_170) ;  /* 0x0000006000017945 */ /* 0x000fe80003800000 */
[----:B------:R0:W-:Y:S01]  /*4e10*/  @!P5 STG.E.U8 desc[UR36][R20.64+0x81], R187 ;  /* 0x000081bb1400d986 */ /* 0x0001e2000c101124 */
[----:B------:R-:W-:Y:S05]  /*4e20*/  @P6 BRA `(.L_x_171) ;  /* 0x00000000000c6947 */ /* 0x000fea0003800000 */
[----:B------:R-:W2:Y:S02]  /*4e30*/  LDG.E.U8 R216, desc[UR36][R4.64+0x88] ;  /* 0x0000882404d87981 */ /* 0x000ea4000c1e1100 */
[----:B--2---:R-:W-:-:S05]  /*4e40*/  PRMT R123, R216, 0x8880, RZ ;  /* 0x00008880d87b7816 */ /* 0x004fca00000000ff */
[----:B------:R-:W-:-:S07]  /*4e50*/  IMAD R224, R123, R22, RZ ;  /* 0x000000167be07224 */ /* 0x000fce00078e02ff */
.L_x_171:
[----:B------:R-:W-:Y:S05]  /*4e60*/  BSYNC B1 ;  /* 0x0000000000017941 */ /* 0x000fea0003800000 */
.L_x_170:
[----:B--2---:R-:W-:Y:S01]  /*4e70*/  @!P6 IMAD R123, R188, R23, R224 ;  /* 0x00000017bc7be224 */ /* 0x004fe200078e02e0 */
[----:B------:R-:W-:Y:S04]  /*4e80*/  BSSY B1, `(.L_x_172) ;  /* 0x0000006000017945 */ /* 0x000fe80003800000 */
[----:B------:R2:W-:Y:S01]  /*4e90*/  @!P6 STG.E.U8 desc[UR36][R220.64+0x88], R123 ;  /* 0x0000887bdc00e986 */ /* 0x0005e2000c101124 */
[----:B------:R-:W-:Y:S05]  /*4ea0*/  @P1 BRA `(.L_x_173) ;  /* 0x00000000000c1947 */ /* 0x000fea0003800000 */
[----:B------:R-:W2:Y:S02]  /*4eb0*/  LDG.E.U8 R216, desc[UR36][R4.64+0x89] ;  /* 0x0000892404d87981 */ /* 0x000ea4000c1e1100 */
[----:B--2---:R-:W-:-:S05]  /*4ec0*/  PRMT R123, R216, 0x8880, RZ ;  /* 0x00008880d87b7816 */ /* 0x004fca00000000ff */
[----:B------:R-:W-:-:S07]  /*4ed0*/  IMAD R224, R123, R22, RZ ;  /* 0x000000167be07224 */ /* 0x000fce00078e02ff */
.L_x_173:
[----:B------:R-:W-:Y:S05]  /*4ee0*/  BSYNC B1 ;  /* 0x0000000000017941 */ /* 0x000fea0003800000 */
.L_x_172:
        /* <DEDUP_REMOVED lines=12> */
.L_x_175:
[----:B------:R-:W-:Y:S05]  /*4fb0*/  BSYNC B1 ;  /* 0x0000000000017941 */ /* 0x000fea0003800000 */
.L_x_174:
[----:B--2---:R-:W-:Y:S01]  /*4fc0*/  @!P4 IMAD R123, R190, R23, R224 ;  /* 0x00000017be7bc224 */ /* 0x004fe200078e02e0 */
[----:B------:R-:W-:Y:S04]  /*4fd0*/  BSSY B1, `(.L_x_176) ;  /* 0x0000006000017945 */ /* 0x000fe80003800000 */
[----:B------:R2:W-:Y:S01]  /*4fe0*/  @!P4 STG.E.U8 desc[UR36][R20.64+0x88], R123 ;  /* 0x0000887b1400c986 */ /* 0x0005e2000c101124 */
[----:B------:R-:W-:Y:S05]  /*4ff0*/  @P3 BRA `(.L_x_177) ;  /* 0x00000000000c3947 */ /* 0x000fea0003800000 */
[----:B------:R-:W2:Y:S02]  /*5000*/  LDG.E.U8 R216, desc[UR36][R222.64+0x89] ;  /* 0x00008924ded87981 */ /* 0x000ea4000c1e1100 */
[----:B--2---:R-:W-:-:S05]  /*5010*/  PRMT R123, R216, 0x8880, RZ ;  /* 0x00008880d87b7816 */ /* 0x004fca00000000ff */
[----:B------:R-:W-:-:S07]  /*5020*/  IMAD R224, R123, R22, RZ ;  /* 0x000000167be07224 */ /* 0x000fce00078e02ff */
.L_x_177:
[----:B------:R-:W-:Y:S05]  /*5030*/  BSYNC B1 ;  /* 0x0000000000017941 */ /* 0x000fea0003800000 */
.L_x_176:
[----:B------:R-:W-:Y:S01]  /*5040*/  @!P3 IMAD R191, R191, R23, R224 ;  /* 0x00000017bfbfb224 */ /* 0x000fe200078e02e0 */
[----:B------:R-:W-:Y:S04]  /*5050*/  BSSY B1, `(.L_x_178) ;  /* 0x0000006000017945 */ /* 0x000fe80003800000 */
[----:B------:R0:W-:Y:S01]  /*5060*/  @!P3 STG.E.U8 desc[UR36][R20.64+0x89], R191 ;  /* 0x000089bf1400b986 */ /* 0x0001e2000c101124 */
[----:B------:R-:W-:Y:S05]  /*5070*/  @P5 BRA `(.L_x_179) ;  /* 0x00000000000c5947 */ /* 0x000fea0003800000 */
[----:B------:R-:W2:Y:S02]  /*5080*/  LDG.E.U8 R216, desc[UR36][R4.64+0x90] ;  /* 0x0000902404d87981 */ /* 0x000ea4000c1e1100 */
[----:B--2---:R-:W-:-:S05]  /*5090*/  PRMT R123, R216, 0x8880, RZ ;  /* 0x00008880d87b7816 */ /* 0x004fca00000000ff */
[----:B------:R-:W-:-:S07]  /*50a0*/  IMAD R224, R123, R22, RZ ;  /* 0x000000167be07224 */ /* 0x000fce00078e02ff */
.L_x_179:
[----:B------:R-:W-:Y:S05]  /*50b0*/  BSYNC B1 ;  /* 0x0000000000017941 */ /* 0x000fea0003800000 */
.L_x_178:
[----:B--2---:R-:W-:Y:S01]  /*50c0*/  @!P5 IMAD R123, R192, R23, R224 ;  /* 0x00000017c07bd224 */ /* 0x004fe200078e02e0 */
[----:B------:R-:W-:Y:S04]  /*50d0*/  BSSY B1, `(.L_x_180) ;  /* 0x0000006000017945 */ /* 0x000fe80003800000 */
[----:B------:R2:W-:Y:S01]  /*50e0*/  @!P5 STG.E.U8 desc[UR36][R220.64+0x90], R123 ;  /* 0x0000907bdc00d986 */ /* 0x0005e2000c101124 */
[----:B------:R-:W-:Y:S05]  /*50f0*/  @P6 BRA `(.L_x_181) ;  /* 0x00000000000c6947 */ /* 0x000fea0003800000 */
[----:B------:R-:W2:Y:S02]  /*5100*/  LDG.E.U8 R216, desc[UR36][R4.64+0x91] ;  /* 0x0000912404d87981 */ /* 0x000ea4000c1e1100 */
[----:B--2---:R-:W-:-:S05]  /*5110*/  PRMT R123, R216, 0x8880, RZ ;  /* 0x00008880d87b7816 */ /* 0x004fca00000000ff */
[----:B------:R-:W-:-:S07]  /*5120*/  IMAD R224, R123, R22, RZ ;  /* 0x000000167be07224 */ /* 0x000fce00078e02ff */
.L_x_181:
[----:B------:R-:W-:Y:S05]  /*5130*/  BSYNC B1 ;  /* 0x0000000000017941 */ /* 0x000fea0003800000 */
.L_x_180:
[----:B------:R-:W-:Y:S01]  /*5140*/  @!P6 IMAD R193, R193, R23, R224 ;  /* 0x00000017c1c1e224 */ /* 0x000fe200078e02e0 */
[----:B------:R-:W-:Y:S04]  /*5150*/  BSSY B1, `(.L_x_182) ;  /* 0x0000006000017945 */ /* 0x000fe80003800000 */
[----:B------:R0:W-:Y:S01]  /*5160*/  @!P6 STG.E.U8 desc[UR36][R220.64+0x91], R193 ;  /* 0x000091c1dc00e986 */ /* 0x0001e2000c101124 */
[----:B------:R-:W-:Y:S05]  /*5170*/  @P1 BRA `(.L_x_183) ;  /* 0x00000000000c1947 */ /* 0x000fea0003800000 */
[----:B------:R-:W2:Y:S02]  /*5180*/  LDG.E.U8 R216, desc[UR36][R222.64+0x90] ;  /* 0x00009024ded87981 */ /* 0x000ea4000c1e1100 */
[----:B--2---:R-:W-:-:S05]  /*5190*/  PRMT R123, R216, 0x8880, RZ ;  /* 0x00008880d87b7816 */ /* 0x004fca00000000ff */
[----:B------:R-:W-:-:S07]  /*51a0*/  IMAD R224, R123, R22, RZ ;  /* 0x000000167be07224 */ /* 0x000fce00078e02ff */
.L_x_183:
[----:B------:R-:W-:Y:S05]  /*51b0*/  BSYNC B1 ;  /* 0x0000000000017941 */ /* 0x000fea0003800000 */
.L_x_182:
        /* <DEDUP_REMOVED lines=12> */
.L_x_185:
[----:B------:R-:W-:Y:S05]  /*5280*/  BSYNC B1 ;  /* 0x0000000000017941 */ /* 0x000fea0003800000 */
.L_x_184:
[----:B------:R-:W-:Y:S01]  /*5290*/  @!P4 IMAD R195, R195, R23, R224 ;  /* 0x00000017c3c3c224 */ /* 0x000fe200078e02e0 */
[----:B------:R-:W-:Y:S04]  /*52a0*/  BSSY B1, `(.L_x_186) ;  /* 0x0000006000017945 */ /* 0x000fe80003800000 */
[----:B------:R0:W-:Y:S01]  /*52b0*/  @!P4 STG.E.U8 desc[UR36][R20.64+0x91], R195 ;  /* 0x000091c31400c986 */ /* 0x0001e2000c101124 */
[----:B------:R-:W-:Y:S05]  /*52c0*/  @P3 BRA `(.L_x_187) ;  /* 0x00000000000c3947 */ /* 0x000fea0003800000 */
[----:B------:R-:W2:Y:S02]  /*52d0*/  LDG.E.U8 R216, desc[UR36][R4.64+0x98] ;  /* 0x0000982404d87981 */ /* 0x000ea4000c1e1100 */
[----:B--2---:R-:W-:-:S05]  /*52e0*/  PRMT R123, R216, 0x8880, RZ ;  /* 0x00008880d87b7816 */ /* 0x004fca00000000ff */
[----:B------:R-:W-:-:S07]  /*52f0*/  IMAD R224, R123, R22, RZ ;  /* 0x000000167be07224 */ /* 0x000fce00078e02ff */
.L_x_187:
[----:B------:R-:W-:Y:S05]  /*5300*/  BSYNC B1 ;  /* 0x0000000000017941 */ /* 0x000fea0003800000 */
.L_x_186:
[----:B--2---:R-:W-:Y:S01]  /*5310*/  @!P3 IMAD R123, R196, R23, R224 ;  /* 0x00000017c47bb224 */ /* 0x004fe200078e02e0 */
[----:B------:R-:W-:Y:S04]  /*5320*/  BSSY B1, `(.L_x_188) ;  /* 0x0000006000017945 */ /* 0x000fe80003800000 */
[----:B------:R2:W-:Y:S01]  /*5330*/  @!P3 STG.E.U8 desc[UR36][R220.64+0x98], R123 ;  /* 0x0000987bdc00b986 */ /* 0x0005e2000c101124 */
[----:B------:R-:W-:Y:S05]  /*5340*/  @P5 BRA `(.L_x_189) ;  /* 0x00000000000c5947 */ /* 0x000fea0003800000 */
[----:B------:R-:W2:Y:S02]  /*5350*/  LDG.E.U8 R216, desc[UR36][R4.64+0x99] ;  /* 0x0000992404d87981 */ /* 0x000ea4000c1e1100 */
[----:B--2---:R-:W-:-:S05]  /*5360*/  PRMT R123, R216, 0x8880, RZ ;  /* 0x00008880d87b7816 */ /* 0x004fca00000000ff */
[----:B------:R-:W-:-:S07]  /*5370*/  IMAD R224, R123, R22, RZ ;  /* 0x000000167be07224 */ /* 0x000fce00078e02ff */
.L_x_189:
[----:B------:R-:W-:Y:S05]  /*5380*/  BSYNC B1 ;  /* 0x0000000000017941 */ /* 0x000fea0003800000 */
.L_x_188:
[----:B------:R-:W-:Y:S01]  /*5390*/  @!P5 IMAD R197, R197, R23, R224 ;  /* 0x00000017c5c5d224 */ /* 0x000fe200078e02e0 */
[----:B------:R-:W-:Y:S04]  /*53a0*/  BSSY B1, `(.L_x_190) ;  /* 0x0000006000017945 */ /* 0x000fe80003800000 */
[----:B------:R0:W-:Y:S01]  /*53b0*/  @!P5 STG.E.U8 desc[UR36][R220.64+0x99], R197 ;  /* 0x000099c5dc00d986 */ /* 0x0001e2000c101124 */
[----:B------:R-:W-:Y:S05]  /*53c0*/  @P6 BRA `(.L_x_191) ;  /* 0x00000000000c6947 */ /* 0x000fea0003800000 */
[----:B------:R-:W2:Y:S02]  /*53d0*/  LDG.E.U8 R216, desc[UR36][R222.64+0x98] ;  /* 0x00009824ded87981 */ /* 0x000ea4000c1e1100 */
[----:B--2---:R-:W-:-:S05]  /*53e0*/  PRMT R123, R216, 0x8880, RZ ;  /* 0x00008880d87b7816 */ /* 0x004fca00000000ff */
[----:B------:R-:W-:-:S07]  /*53f0*/  IMAD R224, R123, R22, RZ ;  /* 0x000000167be07224 */ /* 0x000fce00078e02ff */
.L_x_191:
[----:B------:R-:W-:Y:S05]  /*5400*/  BSYNC B1 ;  /* 0x0000000000017941 */ /* 0x000fea0003800000 */
.L_x_190:
[----:B--2---:R-:W-:Y:S01]  /*5410*/  @!P6 IMAD R123, R198, R23, R224 ;  /* 0x00000017c67be224 */ /* 0x004fe200078e02e0 */
[----:B------:R-:W-:Y:S04]  /*5420*/  BSSY B1, `(.L_x_192) ;  /* 0x0000006000017945 */ /* 0x000fe80003800000 */
[----:B------:R2:W-:Y:S01]  /*5430*/  @!P6 STG.E.U8 desc[UR36][R20.64+0x98], R123 ;  /* 0x0000987b1400e986 */ /* 0x0005e2000c101124 */
[----:B------:R-:W-:Y:S05]  /*5440*/  @P1 BRA `(.L_x_193) ;  /* 0x00000000000c1947 */ /* 0x000fea0003800000 */
[----:B------:R-:W2:Y:S02]  /*5450*/  LDG.E.U8 R216, desc[UR36][R222.64+0x99] ;  /* 0x00009924ded87981 */ /* 0x000ea4000c1e1100 */
[----:B--2---:R-:W-:-:S05]  /*5460*/  PRMT R123, R216, 0x8880, RZ ;  /* 0x00008880d87b7816 */ /* 0x004fca00000000ff */
[----:B------:R-:W-:-:S07]  /*5470*/  IMAD R224, R123, R22, RZ ;  /* 0x000000167be07224 */ /* 0x000fce00078e02ff */
.L_x_193:
[----:B------:R-:W-:Y:S05]  /*5480*/  BSYNC B1 ;  /* 0x0000000000017941 */ /* 0x000fea0003800000 */
.L_x_192:
        /* <DEDUP_REMOVED lines=12> */
.L_x_195:
[----:B------:R-:W-:Y:S05]  /*5550*/  BSYNC B1 ;  /* 0x0000000000017941 */ /* 0x000fea0003800000 */
.L_x_194:
[----:B--2---:R-:W-:Y:S01]  /*5560*/  @!P4 IMAD R123, R200, R23, R224 ;  /* 0x00000017c87bc224 */ /* 0x004fe200078e02e0 */
[----:B------:R-:W-:Y:S04]  /*5570*/  BSSY B1, `(.L_x_196) ;  /* 0x0000006000017945 */ /* 0x000fe80003800000 */
[----:B------:R2:W-:Y:S01]  /*5580*/  @!P4 STG.E.U8 desc[UR36][R220.64+0xa0], R123 ;  /* 0x0000a07bdc00c986 */ /* 0x0005e2000c101124 */
[----:B------:R-:W-:Y:S05]  /*5590*/  @P3 BRA `(.L_x_197) ;  /* 0x00000000000c3947 */ /* 0x000fea0003800000 */
[----:B------:R-:W2:Y:S02]  /*55a0*/  LDG.E.U8 R216, desc[UR36][R4.64+0xa1] ;  /* 0x0000a12404d87981 */ /* 0x000ea4000c1e1100 */
[----:B--2---:R-:W-:-:S05]  /*55b0*/  PRMT R123, R216, 0x8880, RZ ;  /* 0x00008880d87b7816 */ /* 0x004fca00000000ff */
[----:B------:R-:W-:-:S07]  /*55c0*/  IMAD R224, R123, R22, RZ ;  /* 0x000000167be07224 */ /* 0x000fce00078e02ff */
.L_x_197:
[----:B------:R-:W-:Y:S05]  /*55d0*/  BSYNC B1 ;  /* 0x0000000000017941 */ /* 0x000fea0003800000 */
.L_x_196:
[----:B------:R-:W-:Y:S01]  /*55e0*/  @!P3 IMAD R201, R201, R23, R224 ;  /* 0x00000017c9c9b224 */ /* 0x000fe200078e02e0 */
[----:B------:R-:W-:Y:S04]  /*55f0*/  BSSY B1, `(.L_x_198) ;  /* 0x0000006000017945 */ /* 0x000fe80003800000 */
[----:B------:R0:W-:Y:S01]  /*5600*/  @!P3 STG.E.U8 desc[UR36][R220.64+0xa1], R201 ;  /* 0x0000a1c9dc00b986 */ /* 0x0001e2000c101124 */
[----:B------:R-:W-:Y:S05]  /*5610*/  @P5 BRA `(.L_x_199) ;  /* 0x00000000000c5947 */ /* 0x000fea0003800000 */
[----:B------:R-:W2:Y:S02]  /*5620*/  LDG.E.U8 R216, desc[UR36][R222.64+0xa0] ;  /* 0x0000a024ded87981 */ /* 0x000ea4000c1e1100 */
[----:B--2---:R-:W-:-:S05]  /*5630*/  PRMT R123, R216, 0x8880, RZ ;  /* 0x00008880d87b7816 */ /* 0x004fca00000000ff */
[----:B------:R-:W-:-:S07]  /*5640*/  IMAD R224, R123, R22, RZ ;  /* 0x000000167be07224 */ /* 0x000fce00078e02ff */
.L_x_199:
[----:B------:R-:W-:Y:S05]  /*5650*/  BSYNC B1 ;  /* 0x0000000000017941 */ /* 0x000fea0003800000 */
.L_x_198:
[----:B--2---:R-:W-:Y:S01]  /*5660*/  @!P5 IMAD R123, R202, R23, R224 ;  /* 0x00000017ca7bd224 */ /* 0x004fe200078e02e0 */
[----:B------:R-:W-:Y:S04]  /*5670*/  BSSY B1, `(.L_x_200) ;  /* 0x0000006000017945 */ /* 0x000fe80003800000 */
[----:B------:R2:W-:Y:S01]  /*5680*/  @!P5 STG.E.U8 desc[UR36][R20.64+0xa0], R123 ;  /* 0x0000a07b1400d986 */ /* 0x0005e2000c101124 */
[----:B------:R-:W-:Y:S05]  /*5690*/  @P6 BRA `(.L_x_201) ;  /* 0x00000000000c6947 */ /* 0x000fea0003800000 */
[----:B------:R-:W2:Y:S02]  /*56a0*/  LDG.E.U8 R216, desc[UR36][R222.64+0xa1] ;  /* 0x0000a124ded87981 */ /* 0x000ea4000c1e1100 */
[----:B--2---:R-:W-:-:S05]  /*56b0*/  PRMT R123, R216, 0x8880, RZ ;  /* 0x00008880d87b7816 */ /* 0x004fca00000000ff */
[----:B------:R-:W-:-:S07]  /*56c0*/  IMAD R224, R123, R22, RZ ;  /* 0x000000167be07224 */ /* 0x000fce00078e02ff */
.L_x_201:
[----:B------:R-:W-:Y:S05]  /*56d0*/  BSYNC B1 ;  /* 0x0000000000017941 */ /* 0x000fea0003800000 */
.L_x_200:
[----:B------:R-:W-:Y:S01]  /*56e0*/  @!P6 IMAD R203, R203, R23, R224 ;  /* 0x00000017cbcbe224 */ /* 0x000fe200078e02e0 */
[----:B------:R-:W-:Y:S04]  /*56f0*/  BSSY B1, `(.L_x_202) ;  /* 0x0000006000017945 */ /* 0x000fe80003800000 */
[----:B------:R0:W-:Y:S01]  /*5700*/  @!P6 STG.E.U8 desc[UR36][R20.64+0xa1], R203 ;  /* 0x0000a1cb1400e986 */ /* 0x0001e2000c101124 */
[----:B------:R-:W-:Y:S05]  /*5710*/  @P1 BRA `(.L_x_203) ;  /* 0x00000000000c1947 */ /* 0x000fea0003800000 */
[----:B------:R-:W2:Y:S02]  /*5720*/  LDG.E.U8 R216, desc[UR36][R4.64+0xa8] ;  /* 0x0000a82404d87981 */ /* 0x000ea4000c1e1100 */
[----:B--2---:R-:W-:-:S05]  /*5730*/  PRMT R123, R216, 0x8880, RZ ;  /* 0x00008880d87b7816 */ /* 0x004fca00000000ff */
[----:B------:R-:W-:-:S07]  /*5740*/  IMAD R224, R123, R22, RZ ;  /* 0x000000167be07224 */ /* 0x000fce00078e02ff */
.L_x_203:
[----:B------:R-:W-:Y:S05]  /*5750*/  BSYNC B1 ;  /* 0x0000000000017941 */ /* 0x000fea0003800000 */
.L_x_202:
        /* <DEDUP_REMOVED lines=12> */
.L_x_205:
[----:B------:R-:W-:Y:S05]  /*5820*/  BSYNC B1 ;  /* 0x0000000000017941 */ /* 0x000fea0003800000 */
.L_x_204:
[----:B------:R-:W-:Y:S01]  /*5830*/  @!P5 IMAD R205, R205, R23, R224 ;  /* 0x00000017cdcdd224 */ /* 0x000fe200078e02e0 */
[----:B------:R-:W-:Y:S04]  /*5840*/  BSSY B1, `(.L_x_206) ;  /* 0x0000006000017945 */ /* 0x000fe80003800000 */
[----:B------:R0:W-:Y:S01]  /*5850*/  @!P5 STG.E.U8 desc[UR36][R220.64+0xa9], R205 ;  /* 0x0000a9cddc00d986 */ /* 0x0001e2000c101124 */
[----:B------:R-:W-:Y:S05]  /*5860*/  @P3 BRA `(.L_x_207) ;  /* 0x00000000000c3947 */ /* 0x000fea0003800000 */
[----:B------:R-:W2:Y:S02]  /*5870*/  LDG.E.U8 R216, desc[UR36][R222.64+0xa8] ;  /* 0x0000a824ded87981 */ /* 0x000ea4000c1e1100 */
[----:B--2---:R-:W-:-:S05]  /*5880*/  PRMT R123, R216, 0x8880, RZ ;  /* 0x00008880d87b7816 */ /* 0x004fca00000000ff */
[----:B------:R-:W-:-:S07]  /*5890*/  IMAD R224, R123, R22, RZ ;  /* 0x000000167be07224 */ /* 0x000fce00078e02ff */
.L_x_207:
[----:B------:R-:W-:Y:S05]  /*58a0*/  BSYNC B1 ;  /* 0x0000000000017941 */ /* 0x000fea0003800000 */
.L_x_206:
[----:B--2---:R-:W-:Y:S01]  /*58b0*/  @!P3 IMAD R123, R206, R23, R224 ;  /* 0x00000017ce7bb224 */ /* 0x004fe200078e02e0 */
[----:B------:R-:W-:Y:S04]  /*58c0*/  BSSY B1, `(.L_x_208) ;  /* 0x0000006000017945 */ /* 0x000fe80003800000 */
[----:B------:R2:W-:Y:S01]  /*58d0*/  @!P3 STG.E.U8 desc[UR36][R20.64+0xa8], R123 ;  /* 0x0000a87b1400b986 */ /* 0x0005e2000c101124 */
[----:B------:R-:W-:Y:S05]  /*58e0*/  @P1 BRA `(.L_x_209) ;  /* 0x00000000000c1947 */ /* 0x000fea0003800000 */
[----:B------:R-:W2:Y:S02]  /*58f0*/  LDG.E.U8 R216, desc[UR36][R222.64+0xa9] ;  /* 0x0000a924ded87981 */ /* 0x000ea4000c1e1100 */
[----:B--2---:R-:W-:-:S05]  /*5900*/  PRMT R123, R216, 0x8880, RZ ;  /* 0x00008880d87b7816 */ /* 0x004fca00000000ff */
[----:B------:R-:W-:-:S07]  /*5910*/  IMAD R224, R123, R22, RZ ;  /* 0x000000167be07224 */ /* 0x000fce00078e02ff */
.L_x_209:
[----:B------:R-:W-:Y:S05]  /*5920*/  BSYNC B1 ;  /* 0x0000000000017941 */ /* 0x000fea0003800000 */
.L_x_208:
[----:B------:R-:W-:Y:S01]  /*5930*/  @!P1 IMAD R207, R207, R23, R224 ;  /* 0x00000017cfcf9224 */ /* 0x000fe200078e02e0 */
[----:B------:R-:W-:Y:S04]  /*5940*/  BSSY B1, `(.L_x_210) ;  /* 0x0000006000017945 */ /* 0x000fe80003800000 */
[----:B------:R0:W-:Y:S01]  /*5950*/  @!P1 STG.E.U8 desc[UR36][R20.64+0xa9], R207 ;  /* 0x0000a9cf14009986 */ /* 0x0001e2000c101124 */
[----:B------:R-:W-:Y:S05]  /*5960*/  @P6 BRA `(.L_x_211) ;  /* 0x00000000000c6947 */ /* 0x000fea0003800000 */
[----:B------:R-:W2:Y:S02]  /*5970*/  LDG.E.U8 R216, desc[UR36][R4.64+0xb0] ;  /* 0x0000b02404d87981 */ /* 0x000ea4000c1e1100 */
[----:B--2---:R-:W-:-:S05]  /*5980*/  PRMT R123, R216, 0x8880, RZ ;  /* 0x00008880d87b7816 */ /* 0x004fca00000000ff */
[----:B------:R-:W-:-:S07]  /*5990*/  IMAD R224, R123, R22, RZ ;  /* 0x000000167be07224 */ /* 0x000fce00078e02ff */
.L_x_211:
[----:B------:R-:W-:Y:S05]  /*59a0*/  BSYNC B1 ;  /* 0x0000000000017941 */ /* 0x000fea0003800000 */
.L_x_210:
[----:B--2---:R-:W-:Y:S01]  /*59b0*/  @!P6 IMAD R123, R208, R23, R224 ;  /* 0x00000017d07be224 */ /* 0x004fe200078e02e0 */
[----:B------:R-:W-:Y:S04]  /*59c0*/  BSSY B1, `(.L_x_212) ;  /* 0x0000006000017945 */ /* 0x000fe80003800000 */
[----:B------:R2:W-:Y:S01]  /*59d0*/  @!P6 STG.E.U8 desc[UR36][R220.64+0xb0], R123 ;  /* 0x0000b07bdc00e986 */ /* 0x0005e2000c101124 */
[----:B------:R-:W-:Y:S05]  /*59e0*/  @P4 BRA `(.L_x_213) ;  /* 0x00000000000c4947 */ /* 0x000fea0003800000 */
[----:B------:R-:W2:Y:S02]  /*59f0*/  LDG.E.U8 R216, desc[UR36][R4.64+0xb1] ;  /* 0x0000b12404d87981 */ /* 0x000ea4000c1e1100 */
[----:B--2---:R-:W-:-:S05]  /*5a00*/  PRMT R123, R216, 0x8880, RZ ;  /* 0x00008880d87b7816 */ /* 0x004fca00000000ff */
[----:B------:R-:W-:-:S07]  /*5a10*/  IMAD R224, R123, R22, RZ ;  /* 0x000000167be07224 */ /* 0x000fce00078e02ff */
.L_x_213:
[----:B------:R-:W-:Y:S05]  /*5a20*/  BSYNC B1 ;  /* 0x0000000000017941 */ /* 0x000fea0003800000 */
.L_x_212:
[----:B------:R-:W-:Y:S01]  /*5a30*/  @!P4 IMAD R209, R209, R23, R224 ;  /* 0x00000017d1d1c224 */ /* 0x000fe200078e02e0 */
[----:B------:R-:W-:Y:S01]  /*5a40*/  BSSY B1, `(.L_x_214) ;  /* 0x000000c000017945 */ /* 0x000fe20003800000 */
[C---:B------:R-:W-:Y:S02]  /*5a50*/  ISETP.LT.OR P6, PT, R0.reuse, 0xb9, !P2 ;  /* 0x000000b90000780c */ /* 0x040fe400057c1670 */
[----:B------:R-:W-:Y:S01]  /*5a60*/  IADD3 R217, P3, R217, 0x80, RZ ;  /* 0x00000080d9d97810 */ /* 0x000fe20007f7e0ff */
[----:B------:R0:W-:Y:S01]  /*5a70*/  @!P4 STG.E.U8 desc[UR36][R220.64+0xb1], R209 ;  /* 0x0000b1d1dc00c986 */ /* 0x0001e2000c101124 */
[C---:B------:R-:W-:Y:S02]  /*5a80*/  ISETP.LT.OR P4, PT, R0.reuse, 0xb1, !P0 ;  /* 0x000000b10000780c */ /* 0x040fe40004781670 */
[----:B------:R-:W-:Y:S02]  /*5a90*/  ISETP.GE.AND P1, PT, R3, 0x81, PT ;  /* 0x000000810300780c */ /* 0x000fe40003f26270 */
[----:B------:R-:W-:-:S02]  /*5aa0*/  ISETP.LT.OR P5, PT, R0, 0xb2, !P0 ;  /* 0x000000b20000780c */ /* 0x000fc400047a1670 */
[----:B------:R-:W-:-:S07]  /*5ab0*/  ISETP.LT.OR P2, PT, R0, 0xba, !P2 ;  /* 0x000000ba0000780c */ /* 0x000fce0005741670 */
[----:B0-----:R-:W-:Y:S06]  /*5ac0*/  @P4 BRA `(.L_x_215) ;  /* 0x00000000000c4947 */ /* 0x001fec0003800000 */
[----:B------:R-:W2:Y:S02]  /*5ad0*/  LDG.E.U8 R216, desc[UR36][R222.64+0xb0] ;  /* 0x0000b024ded87981 */ /* 0x000ea4000c1e1100 */
[----:B--2---:R-:W-:-:S05]  /*5ae0*/  PRMT R123, R216, 0x8880, RZ ;  /* 0x00008880d87b7816 */ /* 0x004fca00000000ff */
[----:B------:R-:W-:-:S07]  /*5af0*/  IMAD R224, R123, R22, RZ ;  /* 0x000000167be07224 */ /* 0x000fce00078e02ff */
.L_x_215:
[----:B------:R-:W-:Y:S05]  /*5b00*/  BSYNC B1 ;  /* 0x0000000000017941 */ /* 0x000fea0003800000 */
.L_x_214:
[----:B--2---:R-:W-:Y:S01]  /*5b10*/  @!P4 IMAD R123, R210, R23, R224 ;  /* 0x00000017d27bc224 */ /* 0x004fe200078e02e0 */
[----:B------:R-:W-:Y:S04]  /*5b20*/  BSSY B1, `(.L_x_216) ;  /* 0x0000006000017945 */ /* 0x000fe80003800000 */
[----:B------:R0:W-:Y:S01]  /*5b30*/  @!P4 STG.E.U8 desc[UR36][R20.64+0xb0], R123 ;  /* 0x0000b07b1400c986 */ /* 0x0001e2000c101124 */
[----:B------:R-:W-:Y:S05]  /*5b40*/  @P5 BRA `(.L_x_217) ;  /* 0x00000000000c5947 */ /* 0x000fea0003800000 */
[----:B------:R-:W0:Y:S02]  /*5b50*/  LDG.E.U8 R216, desc[UR36][R222.64+0xb1] ;  /* 0x0000b124ded87981 */ /* 0x000e24000c1e1100 */
[----:B0-----:R-:W-:-:S05]  /*5b60*/  PRMT R123, R216, 0x8880, RZ ;  /* 0x00008880d87b7816 */ /* 0x001fca00000000ff */
[----:B------:R-:W-:-:S07]  /*5b70*/  IMAD R224, R123, R22, RZ ;  /* 0x000000167be07224 */ /* 0x000fce00078e02ff */
.L_x_217:
[----:B------:R-:W-:Y:S05]  /*5b80*/  BSYNC B1 ;  /* 0x0000000000017941 */ /* 0x000fea0003800000 */
.L_x_216:
[----:B------:R-:W-:Y:S01]  /*5b90*/  @!P5 IMAD R211, R211, R23, R224 ;  /* 0x00000017d3d3d224 */ /* 0x000fe200078e02e0 */
[----:B------:R-:W-:Y:S04]  /*5ba0*/  BSSY B1, `(.L_x_218) ;  /* 0x0000006000017945 */ /* 0x000fe80003800000 */
[----:B------:R2:W-:Y:S01]  /*5bb0*/  @!P5 STG.E.U8 desc[UR36][R20.64+0xb1], R211 ;  /* 0x0000b1d31400d986 */ /* 0x0005e2000c101124 */
[----:B------:R-:W-:Y:S05]  /*5bc0*/  @P6 BRA `(.L_x_219) ;  /* 0x00000000000c6947 */ /* 0x000fea0003800000 */
[----:B------:R-:W0:Y:S02]  /*5bd0*/  LDG.E.U8 R216, desc[UR36][R4.64+0xb8] ;  /* 0x0000b82404d87981 */ /* 0x000e24000c1e1100 */
[----:B0-----:R-:W-:-:S05]  /*5be0*/  PRMT R123, R216, 0x8880, RZ ;  /* 0x00008880d87b7816 */ /* 0x001fca00000000ff */
[----:B------:R-:W-:-:S07]  /*5bf0*/  IMAD R224, R123, R22, RZ ;  /* 0x000000167be07224 */ /* 0x000fce00078e02ff */
.L_x_219:
[----:B------:R-:W-:Y:S05]  /*5c00*/  BSYNC B1 ;  /* 0x0000000000017941 */ /* 0x000fea0003800000 */
.L_x_218:
[----:B---3--:R-:W-:Y:S01]  /*5c10*/  @!P6 IMAD R125, R212, R23, R224 ;  /* 0x00000017d47de224 */ /* 0x008fe200078e02e0 */
[----:B------:R-:W-:Y:S01]  /*5c20*/  BSSY B1, `(.L_x_220) ;  /* 0x0000007000017945 */ /* 0x000fe20003800000 */
[----:B0-----:R-:W-:-:S03]  /*5c30*/  IMAD.WIDE.U32 R122, R217, R12, R6 ;  /* 0x0000000cd97a7225 */ /* 0x001fc600078e0006 */
[----:B------:R0:W-:Y:S01]  /*5c40*/  @!P6 STG.E.U8 desc[UR36][R220.64+0xb8], R125 ;  /* 0x0000b87ddc00e986 */ /* 0x0001e2000c101124 */
[----:B------:R-:W-:Y:S05]  /*5c50*/  @P2 BRA `(.L_x_221) ;  /* 0x00000000000c2947 */ /* 0x000fea0003800000 */
[----:B------:R-:W0:Y:S02]  /*5c60*/  LDG.E.U8 R216, desc[UR36][R4.64+0xb9] ;  /* 0x0000b92404d87981 */ /* 0x000e24000c1e1100 */
[----:B0-----:R-:W-:-:S05]  /*5c70*/  PRMT R125, R216, 0x8880, RZ ;  /* 0x00008880d87d7816 */ /* 0x001fca00000000ff */
[----:B------:R-:W-:-:S07]  /*5c80*/  IMAD R224, R125, R22, RZ ;  /* 0x000000167de07224 */ /* 0x000fce00078e02ff */
.L_x_221:
[----:B------:R-:W-:Y:S05]  /*5c90*/  BSYNC B1 ;  /* 0x0000000000017941 */ /* 0x000fea0003800000 */
.L_x_220:
[----:B------:R-:W-:Y:S01]  /*5ca0*/  @!P2 IMAD R213, R213, R23, R224 ;  /* 0x00000017d5d5a224 */ /* 0x000fe200078e02e0 */
[C---:B------:R-:W-:Y:S01]  /*5cb0*/  ISETP.LT.OR P5, PT, R0.reuse, 0xb9, !P0 ;  /* 0x000000b90000780c */ /* 0x040fe200047a1670 */
[----:B0-----:R-:W-:Y:S01]  /*5cc0*/  IMAD.X R125, RZ, RZ, UR11, P3 ;  /* 0x0000000bff7d7e24 */ /* 0x001fe200098e06ff */
[----:B------:R-:W-:Y:S01]  /*5cd0*/  BSSY B1, `(.L_x_222) ;  /* 0x000000a000017945 */ /* 0x000fe20003800000 */
[C---:B------:R-:W-:Y:S01]  /*5ce0*/  ISETP.LT.OR P0, PT, R0.reuse, 0xba, !P0 ;  /* 0x000000ba0000780c */ /* 0x040fe20004701670 */
[----:B------:R0:W-:Y:S01]  /*5cf0*/  @!P2 STG.E.U8 desc[UR36][R220.64+0xb9], R213 ;  /* 0x0000b9d5dc00a986 */ /* 0x0001e2000c101124 */
[----:B------:R-:W-:Y:S01]  /*5d00*/  ISETP.LT.OR P4, PT, R0, 0x1, !P1 ;  /* 0x000000010000780c */ /* 0x000fe20004f81670 */
[----:B------:R-:W-:Y:S01]  /*5d10*/  IMAD R124, R125, R12, RZ ;  /* 0x0000000c7d7c7224 */ /* 0x000fe200078e02ff */
[----:B------:R-:W-:-:S06]  /*5d20*/  IADD3 R4, P6, R122, R10, RZ ;  /* 0x0000000a7a047210 */ /* 0x000fcc0007fde0ff */
[----:B------:R-:W-:Y:S07]  /*5d30*/  @P5 BRA `(.L_x_223) ;  /* 0x00000000000c5947 */ /* 0x000fee0003800000 */
[----:B------:R-:W3:Y:S02]  /*5d40*/  LDG.E.U8 R216, desc[UR36][R222.64+0xb8] ;  /* 0x0000b824ded87981 */ /* 0x000ee4000c1e1100 */
[----:B---3--:R-:W-:-:S05]  /*5d50*/  PRMT R125, R216, 0x8880, RZ ;  /* 0x00008880d87d7816 */ /* 0x008fca00000000ff */
[----:B------:R-:W-:-:S07]  /*5d60*/  IMAD R224, R125, R22, RZ ;  /* 0x000000167de07224 */ /* 0x000fce00078e02ff */
.L_x_223:
[----:B------:R-:W-:Y:S05]  /*5d70*/  BSYNC B1 ;  /* 0x0000000000017941 */ /* 0x000fea0003800000 */
.L_x_222:
[----:B------:R-:W-:Y:S01]  /*5d80*/  @!P5 IMAD R125, R214, R23, R224 ;  /* 0x00000017d67dd224 */ /* 0x000fe200078e02e0 */
[----:B------:R-:W-:Y:S01]  /*5d90*/  BSSY B1, `(.L_x_224) ;  /* 0x0000007000017945 */ /* 0x000fe20003800000 */
[----:B----4-:R-:W-:-:S03]  /*5da0*/  IMAD R127, R217, R13, R124 ;  /* 0x0000000dd97f7224 */ /* 0x010fc600078e027c */
[----:B------:R3:W-:Y:S01]  /*5db0*/  @!P5 STG.E.U8 desc[UR36][R20.64+0xb8], R125 ;  /* 0x0000b87d1400d986 */ /* 0x0007e2000c101124 */
[----:B------:R-:W-:Y:S05]  /*5dc0*/  @P0 BRA `(.L_x_225) ;  /* 0x00000000000c0947 */ /* 0x000fea0003800000 */
[----:B------:R-:W4:Y:S02]  /*5dd0*/  LDG.E.U8 R216, desc[UR36][R222.64+0xb9] ;  /* 0x0000b924ded87981 */ /* 0x000f24000c1e1100 */
[----:B----4-:R-:W-:-:S05]  /*5de0*/  PRMT R13, R216, 0x8880, RZ ;  /* 0x00008880d80d7816 */ /* 0x010fca00000000ff */
[----:B------:R-:W-:-:S07]  /*5df0*/  IMAD R224, R13, R22, RZ ;  /* 0x000000160de07224 */ /* 0x000fce00078e02ff */
.L_x_225:
[----:B------:R-:W-:Y:S05]  /*5e00*/  BSYNC B1 ;  /* 0x0000000000017941 */ /* 0x000fea0003800000 */
.L_x_224:
[----:B------:R-:W-:Y:S01]  /*5e10*/  @!P0 IMAD R215, R215, R23, R224 ;  /* 0x00000017d7d78224 */ /* 0x000fe200078e02e0 */
[----:B------:R-:W-:Y:S01]  /*5e20*/  BSSY B1, `(.L_x_226) ;  /* 0x0000008000017945 */ /* 0x000fe20003800000 */
[----:B------:R-:W-:Y:S01]  /*5e30*/  IADD3.X R5, R11, R123, R127, P6, !PT ;  /* 0x0000007b0b057210 */ /* 0x000fe200037fe47f */
[----:B------:R-:W-:Y:S02]  /*5e40*/  IMAD.WIDE.U32 R12, R217, R12, R120 ;  /* 0x0000000cd90c7225 */ /* 0x000fe400078e0078 */
[----:B------:R4:W-:Y:S01]  /*5e50*/  @!P0 STG.E.U8 desc[UR36][R20.64+0xb9], R215 ;  /* 0x0000b9d714008986 */ /* 0x0009e2000c101124 */
[----:B------:R-:W-:Y:S05]  /*5e60*/  @P4 BRA `(.L_x_227) ;  /* 0x00000000000c4947 */ /* 0x000fea0003800000 */
[----:B------:R-:W1:Y:S02]  /*5e70*/  LDG.E.U8 R216, desc[UR36][R4.64] ;  /* 0x0000002404d87981 */ /* 0x000e64000c1e1100 */
[----:B-1234-:R-:W-:-:S05]  /*5e80*/  PRMT R21, R216, 0x8880, RZ ;  /* 0x00008880d8157816 */ /* 0x01efca00000000ff */
[----:B------:R-:W-:-:S07]  /*5e90*/  IMAD R224, R21, R22, RZ ;  /* 0x0000001615e07224 */ /* 0x000fce00078e02ff */
.L_x_227:
[----:B------:R-:W-:Y:S05]  /*5ea0*/  BSYNC B1 ;  /* 0x0000000000017941 */ /* 0x000fea0003800000 */
.L_x_226:
[----:B------:R-:W-:Y:S01]  /*5eb0*/  @!P4 IMAD R9, R24, R23, R224 ;  /* 0x000000171809c224 */ /* 0x000fe200078e02e0 */
[----:B------:R-:W-:Y:S01]  /*5ec0*/  ISETP.GE.AND P0, PT, R3, 0x89, PT ;  /* 0x000000890300780c */ /* 0x000fe20003f06270 */
[----:B------:R-:W-:Y:S01]  /*5ed0*/  BSSY B1, `(.L_x_228) ;  /* 0x000000b000017945 */ /* 0x000fe20003800000 */
[----:B------:R-:W-:Y:S01]  /*5ee0*/  IADD3 R8, P5, P3, R8, R10, R12 ;  /* 0x0000000a08087210 */ /* 0x000fe20007bbe00c */
[----:B------:R-:W-:Y:S01]  /*5ef0*/  IMAD.IADD R12, R127, 0x1, R13 ;  /* 0x000000017f0c7824 */ /* 0x000fe200078e020d */
[----:B------:R0:W-:Y:S01]  /*5f00*/  @!P4 STG.E.U8 desc[UR36][R218.64], R9 ;  /* 0x00000009da00c986 */ /* 0x0001e2000c101124 */
[C---:B------:R-:W-:Y:S02]  /*5f10*/  ISETP.LT.OR P4, PT, R0.reuse, 0x2, !P1 ;  /* 0x000000020000780c */ /* 0x040fe40004f81670 */
[C---:B------:R-:W-:Y:S02]  /*5f20*/  ISETP.LT.OR P6, PT, R0.reuse, 0x1, !P0 ;  /* 0x000000010000780c */ /* 0x040fe400047c1670 */
[----:B------:R-:W-:-:S09]  /*5f30*/  ISETP.LT.OR P2, PT, R0, 0x2, !P0 ;  /* 0x000000020000780c */ /* 0x000fd20004741670 */
[----:B0-----:R-:W-:Y:S05]  /*5f40*/  @P4 BRA `(.L_x_229) ;  /* 0x00000000000c4947 */ /* 0x001fea0003800000 */
[----:B------:R-:W5:Y:S02]  /*5f50*/  LDG.E.U8 R216, desc[UR36][R4.64+0x1] ;  /* 0x0000012404d87981 */ /* 0x000f64000c1e1100 */
[----:B-----5:R-:W-:-:S05]  /*5f60*/  PRMT R3, R216, 0x8880, RZ ;  /* 0x00008880d8037816 */ /* 0x020fca00000000ff */
[----:B------:R-:W-:-:S07]  /*5f70*/  IMAD R224, R3, R22, RZ ;  /* 0x0000001603e07224 */ /* 0x000fce00078e02ff */
.L_x_229:
[----:B------:R-:W-:Y:S05]  /*5f80*/  BSYNC B1 ;  /* 0x0000000000017941 */ /* 0x000fea0003800000 */
.L_x_228:
[----:B------:R-:W-:Y:S01]  /*5f90*/  @!P4 IMAD R25, R25, R23, R224 ;  /* 0x000000171919c224 */ /* 0x000fe200078e02e0 */
[----:B------:R-:W-:Y:S01]  /*5fa0*/  BSSY B1, `(.L_x_230) ;  /* 0x0000007000017945 */ /* 0x000fe20003800000 */
[----:B------:R-:W-:-:S03]  /*5fb0*/  IADD3.X R9, R7, R11, R12, P5, P3 ;  /* 0x0000000b07097210 */ /* 0x000fc60002fe640c */
[----:B------:R0:W-:Y:S01]  /*5fc0*/  @!P4 STG.E.U8 desc[UR36][R218.64+0x1], R25 ;  /* 0x00000119da00c986 */ /* 0x0001e2000c101124 */
[----:B------:R-:W-:Y:S05]  /*5fd0*/  @P6 BRA `(.L_x_231) ;  /* 0x00000000000c6947 */ /* 0x000fea0003800000 */
[----:B------:R-:W5:Y:S02]  /*5fe0*/  LDG.E.U8 R216, desc[UR36][R8.64] ;  /* 0x0000002408d87981 */ /* 0x000f64000c1e1100 */
[----:B-----5:R-:W-:-:S05]  /*5ff0*/  PRMT R3, R216, 0x8880, RZ ;  /* 0x00008880d8037816 */ /* 0x020fca00000000ff */
[----:B------:R-:W-:-:S07]  /*6000*/  IMAD R224, R3, R22, RZ ;  /* 0x0000001603e07224 */ /* 0x000fce00078e02ff */
.L_x_231:
[----:B------:R-:W-:Y:S05]  /*6010*/  BSYNC B1 ;  /* 0x0000000000017941 */ /* 0x000fea0003800000 */
.L_x_230:
[----:B------:R-:W-:Y:S01]  /*6020*/  @!P6 IMAD R3, R26, R23, R224 ;  /* 0x000000171a03e224 */ /* 0x000fe200078e02e0 */
[----:B------:R-:W-:Y:S04]  /*6030*/  BSSY B1, `(.L_x_232) ;  /* 0x0000006000017945 */ /* 0x000fe80003800000 */
[----:B------:R0:W-:Y:S01]  /*6040*/  @!P6 STG.E.U8 desc[UR36][R14.64], R3 ;  /* 0x000000030e00e986 */ /* 0x0001e2000c101124 */
[----:B------:R-:W-:Y:S05]  /*6050*/  @P2 BRA `(.L_x_233) ;  /* 0x00000000000c2947 */ /* 0x000fea0003800000 */
[----:B------:R-:W0:Y:S02]  /*6060*/  LDG.E.U8 R216, desc[UR36][R8.64+0x1] ;  /* 0x0000012408d87981 */ /* 0x000e24000c1e1100 */
[----:B0-----:R-:W-:-:S05]  /*6070*/  PRMT R3, R216, 0x8880, RZ ;  /* 0x00008880d8037816 */ /* 0x001fca00000000ff */
[----:B------:R-:W-:-:S07]  /*6080*/  IMAD R224, R3, R22, RZ ;  /* 0x0000001603e07224 */ /* 0x000fce00078e02ff */
.L_x_233:
[----:B------:R-:W-:Y:S05]  /*6090*/  BSYNC B1 ;  /* 0x0000000000017941 */ /* 0x000fea0003800000 */
.L_x_232:
        /* <DEDUP_REMOVED lines=9> */
[----:B------:R-:W0:Y:S02]  /*6130*/  LDG.E.U8 R216, desc[UR36][R4.64+0x8] ;  /* 0x0000082404d87981 */ /* 0x000e24000c1e1100 */
[----:B0-----:R-:W-:-:S05]  /*6140*/  PRMT R3, R216, 0x8880, RZ ;  /* 0x00008880d8037816 */ /* 0x001fca00000000ff */
[----:B------:R-:W-:-:S07]  /*6150*/  IMAD R224, R3, R22, RZ ;  /* 0x0000001603e07224 */ /* 0x000fce00078e02ff */
.L_x_235:
[----:B------:R-:W-:Y:S05]  /*6160*/  BSYNC B1 ;  /* 0x0000000000017941 */ /* 0x000fea0003800000 */
.L_x_234:
[----:B0-----:R-:W-:Y:S01]  /*6170*/  @!P4 IMAD R3, R28, R23, R224 ;  /* 0x000000171c03c224 */ /* 0x001fe200078e02e0 */
[----:B------:R-:W-:Y:S04]  /*6180*/  BSSY B1, `(.L_x_236) ;  /* 0x0000006000017945 */ /* 0x000fe80003800000 */
[----:B------:R0:W-:Y:S01]  /*6190*/  @!P4 STG.E.U8 desc[UR36][R218.64+0x8], R3 ;  /* 0x00000803da00c986 */ /* 0x0001e2000c101124 */
[----:B------:R-:W-:Y:S05]  /*61a0*/  @P3 BRA `(.L_x_237) ;  /* 0x00000000000c3947 */ /* 0x000fea0003800000 */
[----:B------:R-:W0:Y:S02]  /*61b0*/  LDG.E.U8 R216, desc[UR36][R4.64+0x9] ;  /* 0x0000092404d87981 */ /* 0x000e24000c1e1100 */
[----:B0-----:R-:W-:-:S05]  /*61c0*/  PRMT R3, R216, 0x8880, RZ ;  /* 0x00008880d8037816 */ /* 0x001fca00000000ff */
[----:B------:R-:W-:-:S07]  /*61d0*/  IMAD R224, R3, R22, RZ ;  /* 0x0000001603e07224 */ /* 0x000fce00078e02ff */
.L_x_237:
[----:B------:R-:W-:Y:S05]  /*61e0*/  BSYNC B1 ;  /* 0x0000000000017941 */ /* 0x000fea0003800000 */
.L_x_236:
[----:B------:R-:W-:Y:S01]  /*61f0*/  @!P3 IMAD R29, R29, R23, R224 ;  /* 0x000000171d1db224 */ /* 0x000fe200078e02e0 */
[----:B------:R-:W-:Y:S04]  /*6200*/  BSSY B1, `(.L_x_238) ;  /* 0x0000006000017945 */ /* 0x000fe80003800000 */
[----:B------:R0:W-:Y:S01]  /*6210*/  @!P3 STG.E.U8 desc[UR36][R218.64+0x9], R29 ;  /* 0x0000091dda00b986 */ /* 0x0001e2000c101124 */
[----:B------:R-:W-:Y:S05]  /*6220*/  @P5 BRA `(.L_x_239) ;  /* 0x00000000000c5947 */ /* 0x000fea0003800000 */
[----:B------:R-:W0:Y:S02]  /*6230*/  LDG.E.U8 R216, desc[UR36][R8.64+0x8] ;  /* 0x0000082408d87981 */ /* 0x000e24000c1e1100 */
[----:B0-----:R-:W-:-:S05]  /*6240*/  PRMT R3, R216, 0x8880, RZ ;  /* 0x00008880d8037816 */ /* 0x001fca00000000ff */
[----:B------:R-:W-:-:S07]  /*6250*/  IMAD R224, R3, R22, RZ ;  /* 0x0000001603e07224 */ /* 0x000fce00078e02ff */
.L_x_239:
[----:B------:R-:W-:Y:S05]  /*6260*/  BSYNC B1 ;  /* 0x0000000000017941 */ /* 0x000fea0003800000 */
.L_x_238:
[----:B0-----:R-:W-:Y:S01]  /*6270*/  @!P5 IMAD R3, R30, R23, R224 ;  /* 0x000000171e03d224 */ /* 0x001fe200078e02e0 */
[----:B------:R-:W-:Y:S04]  /*6280*/  BSSY B1, `(.L_x_240) ;  /* 0x0000006000017945 */ /* 0x000fe80003800000 */
[----:B------:R0:W-:Y:S01]  /*6290*/  @!P5 STG.E.U8 desc[UR36][R14.64+0x8], R3 ;  /* 0x000008030e00d986 */ /* 0x0001e2000c101124 */
[----:B------:R-:W-:Y:S05]  /*62a0*/  @P6 BRA `(.L_x_241) ;  /* 0x00000000000c6947 */ /* 0x000fea0003800000 */
[----:B------:R-:W0:Y:S02]  /*62b0*/  LDG.E.U8 R216, desc[UR36][R8.64+0x9] ;  /* 0x0000092408d87981 */ /* 0x000e24000c1e1100 */
[----:B0-----:R-:W-:-:S05]  /*62c0*/  PRMT R3, R216, 0x8880, RZ ;  /* 0x00008880d8037816 */ /* 0x001fca00000000ff */
[----:B------:R-:W-:-:S07]  /*62d0*/  IMAD R224, R3, R22, RZ ;  /* 0x0000001603e07224 */ /* 0x000fce00078e02ff */
.L_x_241:
[----:B------:R-:W-:Y:S05]  /*62e0*/  BSYNC B1 ;  /* 0x0000000000017941 */ /* 0x000fea0003800000 */
.L_x_240:
[----:B------:R-:W-:Y:S01]  /*62f0*/  @!P6 IMAD R31, R31, R23, R224 ;  /* 0x000000171f1fe224 */ /* 0x000fe200078e02e0 */
[----:B------:R-:W-:Y:S04]  /*6300*/  BSSY B1, `(.L_x_242) ;  /* 0x0000006000017945 */ /* 0x000fe80003800000 */
[----:B------:R0:W-:Y:S01]  /*6310*/  @!P6 STG.E.U8 desc[UR36][R14.64+0x9], R31 ;  /* 0x0000091f0e00e986 */ /* 0x0001e2000c101124 */
[----:B------:R-:W-:Y:S05]  /*6320*/  @P2 BRA `(.L_x_243) ;  /* 0x00000000000c2947 */ /* 0x000fea0003800000 */
[----:B------:R-:W0:Y:S02]  /*6330*/  LDG.E.U8 R216, desc[UR36][R4.64+0x10] ;  /* 0x0000102404d87981 */ /* 0x000e24000c1e1100 */
[----:B0-----:R-:W-:-:S05]  /*6340*/  PRMT R3, R216, 0x8880, RZ ;  /* 0x00008880d8037816 */ /* 0x001fca00000000ff */
[----:B------:R-:W-:-:S07]  /*6350*/  IMAD R224, R3, R22, RZ ;  /* 0x0000001603e07224 */ /* 0x000fce00078e02ff */
.L_x_243:
[----:B------:R-:W-:Y:S05]  /*6360*/  BSYNC B1 ;  /* 0x0000000000017941 */ /* 0x000fea0003800000 */
.L_x_242:
[----:B------:R-:W-:Y:S01]  /*6370*/  ISETP.LT.OR P4, PT, R0, 0x12, !P1 ;  /* 0x000000120000780c */ /* 0x000fe20004f81670 */
[----:B0-----:R-:W-:Y:S01]  /*6380*/  @!P2 IMAD R3, R32, R23, R224 ;  /* 0x000000172003a224 */ /* 0x001fe200078e02e0 */
        /* <DEDUP_REMOVED lines=10> */
.L_x_245:
[----:B------:R-:W-:Y:S05]  /*6430*/  BSYNC B1 ;  /* 0x0000000000017941 */ /* 0x000fea0003800000 */
.L_x_244:
[----:B------:R-:W-:Y:S01]  /*6440*/  @!P4 IMAD R33, R33, R23, R224 ;  /* 0x000000172121c224 */ /* 0x000fe200078e02e0 */
[----:B------:R-:W-:Y:S04]  /*6450*/  BSSY B1, `(.L_x_246) ;  /* 0x0000006000017945 */ /* 0x000fe80003800000 */
[----:B------:R0:W-:Y:S01]  /*6460*/  @!P4 STG.E.U8 desc[UR36][R218.64+0x11], R33 ;  /* 0x00001121da00c986 */ /* 0x0001e2000c101124 */
[----:B------:R-:W-:Y:S05]  /*6470*/  @P3 BRA `(.L_x_247) ;  /* 0x00000000000c3947 */ /* 0x000fea0003800000 */
[----:B------:R-:W0:Y:S02]  /*6480*/  LDG.E.U8 R216, desc[UR36][R8.64+0x10] ;  /* 0x0000102408d87981 */ /* 0x000e24000c1e1100 */
[----:B0-----:R-:W-:-:S05]  /*6490*/  PRMT R3, R216, 0x8880, RZ ;  /* 0x00008880d8037816 */ /* 0x001fca00000000ff */
[----:B------:R-:W-:-:S07]  /*64a0*/  IMAD R224, R3, R22, RZ ;  /* 0x0000001603e07224 */ /* 0x000fce00078e02ff */
.L_x_247:
[----:B------:R-:W-:Y:S05]  /*64b0*/  BSYNC B1 ;  /* 0x0000000000017941 */ /* 0x000fea0003800000 */
.L_x_246:
[----:B0-----:R-:W-:Y:S01]  /*64c0*/  @!P3 IMAD R3, R34, R23, R224 ;  /* 0x000000172203b224 */ /* 0x001fe200078e02e0 */
[----:B------:R-:W-:Y:S04]  /*64d0*/  BSSY B1, `(.L_x_248) ;  /* 0x0000006000017945 */ /* 0x000fe80003800000 */
[----:B------:R0:W-:Y:S01]  /*64e0*/  @!P3 STG.E.U8 desc[UR36][R14.64+0x10], R3 ;  /* 0x000010030e00b986 */ /* 0x0001e2000c101124 */
[----:B------:R-:W-:Y:S05]  /*64f0*/  @P5 BRA `(.L_x_249) ;  /* 0x00000000000c5947 */ /* 0x000fea0003800000 */
[----:B------:R-:W0:Y:S02]  /*6500*/  LDG.E.U8 R216, desc[UR36][R8.64+0x11] ;  /* 0x0000112408d87981 */ /* 0x000e24000c1e1100 */
[----:B0-----:R-:W-:-:S05]  /*6510*/  PRMT R3, R216, 0x8880, RZ ;  /* 0x00008880d8037816 */ /* 0x001fca00000000ff */
[----:B------:R-:W-:-:S07]  /*6520*/  IMAD R224, R3, R22, RZ ;  /* 0x0000001603e07224 */ /* 0x000fce00078e02ff */
.L_x_249:
[----:B------:R-:W-:Y:S05]  /*6530*/  BSYNC B1 ;  /* 0x0000000000017941 */ /* 0x000fea0003800000 */
.L_x_248:
[----:B------:R-:W-:Y:S01]  /*6540*/  @!P5 IMAD R35, R35, R23, R224 ;  /* 0x000000172323d224 */ /* 0x000fe200078e02e0 */
[----:B------:R-:W-:Y:S04]  /*6550*/  BSSY B1, `(.L_x_250) ;  /* 0x0000006000017945 */ /* 0x000fe80003800000 */
[----:B------:R0:W-:Y:S01]  /*6560*/  @!P5 STG.E.U8 desc[UR36][R14.64+0x11], R35 ;  /* 0x000011230e00d986 */ /* 0x0001e2000c101124 */
[----:B------:R-:W-:Y:S05]  /*6570*/  @P6 BRA `(.L_x_251) ;  /* 0x00000000000c6947 */ /* 0x000fea0003800000 */
[----:B------:R-:W0:Y:S02]  /*6580*/  LDG.E.U8 R216, desc[UR36][R4.64+0x18] ;  /* 0x0000182404d87981 */ /* 0x000e24000c1e1100 */
[----:B0-----:R-:W-:-:S05]  /*6590*/  PRMT R3, R216, 0x8880, RZ ;  /* 0x00008880d8037816 */ /* 0x001fca00000000ff */
[----:B------:R-:W-:-:S07]  /*65a0*/  IMAD R224, R3, R22, RZ ;  /* 0x0000001603e07224 */ /* 0x000fce00078e02ff */
.L_x_251:
[----:B------:R-:W-:Y:S05]  /*65b0*/  BSYNC B1 ;  /* 0x0000000000017941 */ /* 0x000fea0003800000 */
.L_x_250:
[----:B0-----:R-:W-:Y:S01]  /*65c0*/  @!P6 IMAD R3, R36, R23, R224 ;  /* 0x000000172403e224 */ /* 0x001fe200078e02e0 */
[----:B------:R-:W-:Y:S04]  /*65d0*/  BSSY B1, `(.L_x_252) ;  /* 0x0000006000017945 */ /* 0x000fe80003800000 */
[----:B------:R0:W-:Y:S01]  /*65e0*/  @!P6 STG.E.U8 desc[UR36][R218.64+0x18], R3 ;  /* 0x00001803da00e986 */ /* 0x0001e2000c101124 */
[----:B------:R-:W-:Y:S05]  /*65f0*/  @P2 BRA `(.L_x_253) ;  /* 0x00000000000c2947 */ /* 0x000fea0003800000 */
[----:B------:R-:W0:Y:S02]  /*6600*/  LDG.E.U8 R216, desc[UR36][R4.64+0x19] ;  /* 0x0000192404d87981 */ /* 0x000e24000c1e1100 */
[----:B0-----:R-:W-:-:S05]  /*6610*/  PRMT R3, R216, 0x8880, RZ ;  /* 0x00008880d8037816 */ /* 0x001fca00000000ff */
[----:B------:R-:W-:-:S07]  /*6620*/  IMAD R224, R3, R22, RZ ;  /* 0x0000001603e07224 */ /* 0x000fce00078e02ff */
.L_x_253:
[----:B------:R-:W-:Y:S05]  /*6630*/  BSYNC B1 ;  /* 0x0000000000017941 */ /* 0x000fea0003800000 */
.L_x_252:
        /* <DEDUP_REMOVED lines=12> */
.L_x_255:
[----:B------:R-:W-:Y:S05]  /*6700*/  BSYNC B1 ;  /* 0x0000000000017941 */ /* 0x000fea0003800000 */
.L_x_254:
[----:B0-----:R-:W-:Y:S01]  /*6710*/  @!P4 IMAD R3, R38, R23, R224 ;  /* 0x000000172603c224 */ /* 0x001fe200078e02e0 */
[----:B------:R-:W-:Y:S04]  /*6720*/  BSSY B1, `(.L_x_256) ;  /* 0x0000006000017945 */ /* 0x000fe80003800000 */
[----:B------:R0:W-:Y:S01]  /*6730*/  @!P4 STG.E.U8 desc[UR36][R14.64+0x18], R3 ;  /* 0x000018030e00c986 */ /* 0x0001e2000c101124 */
[----:B------:R-:W-:Y:S05]  /*6740*/  @P3 BRA `(.L_x_257) ;  /* 0x00000000000c3947 */ /* 0x000fea0003800000 */
[----:B------:R-:W0:Y:S02]  /*6750*/  LDG.E.U8 R216, desc[UR36][R8.64+0x19] ;  /* 0x0000192408d87981 */ /* 0x000e24000c1e1100 */
[----:B0-----:R-:W-:-:S05]  /*6760*/  PRMT R3, R216, 0x8880, RZ ;  /* 0x00008880d8037816 */ /* 0x001fca00000000ff */
[----:B------:R-:W-:-:S07]  /*6770*/  IMAD R224, R3, R22, RZ ;  /* 0x0000001603e07224 */ /* 0x000fce00078e02ff */
.L_x_257:
[----:B------:R-:W-:Y:S05]  /*6780*/  BSYNC B1 ;  /* 0x0000000000017941 */ /* 0x000fea0003800000 */
.L_x_256:
[----:B------:R-:W-:Y:S01]  /*6790*/  @!P3 IMAD R39, R39, R23, R224 ;  /* 0x000000172727b224 */ /* 0x000fe200078e02e0 */
[----:B------:R-:W-:Y:S04]  /*67a0*/  BSSY B1, `(.L_x_258) ;  /* 0x0000006000017945 */ /* 0x000fe80003800000 */
[----:B------:R0:W-:Y:S01]  /*67b0*/  @!P3 STG.E.U8 desc[UR36][R14.64+0x19], R39 ;  /* 0x000019270e00b986 */ /* 0x0001e2000c101124 */
[----:B------:R-:W-:Y:S05]  /*67c0*/  @P5 BRA `(.L_x_259) ;  /* 0x00000000000c5947 */ /* 0x000fea0003800000 */
[----:B------:R-:W0:Y:S02]  /*67d0*/  LDG.E.U8 R216, desc[UR36][R4.64+0x20] ;  /* 0x0000202404d87981 */ /* 0x000e24000c1e1100 */
[----:B0-----:R-:W-:-:S05]  /*67e0*/  PRMT R3, R216, 0x8880, RZ ;  /* 0x00008880d8037816 */ /* 0x001fca00000000ff */
[----:B------:R-:W-:-:S07]  /*67f0*/  IMAD R224, R3, R22, RZ ;  /* 0x0000001603e07224 */ /* 0x000fce00078e02ff */
.L_x_259:
[----:B------:R-:W-:Y:S05]  /*6800*/  BSYNC B1 ;  /* 0x0000000000017941 */ /* 0x000fea0003800000 */
.L_x_258:
[----:B0-----:R-:W-:Y:S01]  /*6810*/  @!P5 IMAD R3, R40, R23, R224 ;  /* 0x000000172803d224 */ /* 0x001fe200078e02e0 */
[----:B------:R-:W-:Y:S04]  /*6820*/  BSSY B1, `(.L_x_260) ;  /* 0x0000006000017945 */ /* 0x000fe80003800000 */
[----:B------:R0:W-:Y:S01]  /*6830*/  @!P5 STG.E.U8 desc[UR36][R218.64+0x20], R3 ;  /* 0x00002003da00d986 */ /* 0x0001e2000c101124 */
[----:B------:R-:W-:Y:S05]  /*6840*/  @P6 BRA `(.L_x_261) ;  /* 0x00000000000c6947 */ /* 0x000fea0003800000 */
[----:B------:R-:W0:Y:S02]  /*6850*/  LDG.E.U8 R216, desc[UR36][R4.64+0x21] ;  /* 0x0000212404d87981 */ /* 0x000e24000c1e1100 */
[----:B0-----:R-:W-:-:S05]  /*6860*/  PRMT R3, R216, 0x8880, RZ ;  /* 0x00008880d8037816 */ /* 0x001fca00000000ff */
[----:B------:R-:W-:-:S07]  /*6870*/  IMAD R224, R3, R22, RZ ;  /* 0x0000001603e07224 */ /* 0x000fce00078e02ff */
.L_x_261:
[----:B------:R-:W-:Y:S05]  /*6880*/  BSYNC B1 ;  /* 0x0000000000017941 */ /* 0x000fea0003800000 */
.L_x_260:
[----:B------:R-:W-:Y:S01]  /*6890*/  @!P6 IMAD R41, R41, R23, R224 ;  /* 0x000000172929e224 */ /* 0x000fe200078e02e0 */
[----:B------:R-:W-:Y:S04]  /*68a0*/  BSSY B1, `(.L_x_262) ;  /* 0x0000006000017945 */ /* 0x000fe80003800000 */
[----:B------:R0:W-:Y:S01]  /*68b0*/  @!P6 STG.E.U8 desc[UR36][R218.64+0x21], R41 ;  /* 0x00002129da00e986 */ /* 0x0001e2000c101124 */
[----:B------:R-:W-:Y:S05]  /*68c0*/  @P2 BRA `(.L_x_263) ;  /* 0x00000000000c2947 */ /* 0x000fea0003800000 */
[----:B------:R-:W0:Y:S02]  /*68d0*/  LDG.E.U8 R216, desc[UR36][R8.64+0x20] ;  /* 0x0000202408d87981 */ /* 0x000e24000c1e1100 */
[----:B0-----:R-:W-:-:S05]  /*68e0*/  PRMT R3, R216, 0x8880, RZ ;  /* 0x00008880d8037816 */ /* 0x001fca00000000ff */
[----:B------:R-:W-:-:S07]  /*68f0*/  IMAD R224, R3, R22, RZ ;  /* 0x0000001603e07224 */ /* 0x000fce00078e02ff */
.L_x_263:
[----:B------:R-:W-:Y:S05]  /*6900*/  BSYNC B1 ;  /* 0x0000000000017941 */ /* 0x000fea0003800000 */
.L_x_262:
        /* <DEDUP_REMOVED lines=12> */
.L_x_265:
[----:B------:R-:W-:Y:S05]  /*69d0*/  BSYNC B1 ;  /* 0x0000000000017941 */ /* 0x000fea0003800000 */
.L_x_264:
[----:B------:R-:W-:Y:S01]  /*69e0*/  @!P4 IMAD R43, R43, R23, R224 ;  /* 0x000000172b2bc224 */ /* 0x000fe200078e02e0 */
[----:B------:R-:W-:Y:S04]  /*69f0*/  BSSY B1, `(.L_x_266) ;  /* 0x0000006000017945 */ /* 0x000fe80003800000 */
[----:B------:R0:W-:Y:S01]  /*6a00*/  @!P4 STG.E.U8 desc[UR36][R14.64+0x21], R43 ;  /* 0x0000212b0e00c986 */ /* 0x0001e2000c101124 */
[----:B------:R-:W-:Y:S05]  /*6a10*/  @P3 BRA `(.L_x_267) ;  /* 0x00000000000c3947 */ /* 0x000fea0003800000 */
[----:B------:R-:W0:Y:S02]  /*6a20*/  LDG.E.U8 R216, desc[UR36][R4.64+0x28] ;  /* 0x0000282404d87981 */ /* 0x000e24000c1e1100 */
[----:B0-----:R-:W-:-:S05]  /*6a30*/  PRMT R3, R216, 0x8880, RZ ;  /* 0x00008880d8037816 */ /* 0x001fca00000000ff */
[----:B------:R-:W-:-:S07]  /*6a40*/  IMAD R224, R3, R22, RZ ;  /* 0x0000001603e07224 */ /* 0x000fce00078e02ff */
.L_x_267:
[----:B------:R-:W-:Y:S05]  /*6a50*/  BSYNC B1 ;  /* 0x0000000000017941 */ /* 0x000fea0003800000 */
.L_x_266:
[----:B0-----:R-:W-:Y:S01]  /*6a60*/  @!P3 IMAD R3, R44, R23, R224 ;  /* 0x000000172c03b224 */ /* 0x001fe200078e02e0 */
[----:B------:R-:W-:Y:S04]  /*6a70*/  BSSY B1, `(.L_x_268) ;  /* 0x0000006000017945 */ /* 0x000fe80003800000 */
[----:B------:R0:W-:Y:S01]  /*6a80*/  @!P3 STG.E.U8 desc[UR36][R218.64+0x28], R3 ;  /* 0x00002803da00b986 */ /* 0x0001e2000c101124 */
[----:B------:R-:W-:Y:S05]  /*6a90*/  @P5 BRA `(.L_x_269) ;  /* 0x00000000000c5947 */ /* 0x000fea0003800000 */
[----:B------:R-:W0:Y:S02]  /*6aa0*/  LDG.E.U8 R216, desc[UR36][R4.64+0x29] ;  /* 0x0000292404d87981 */ /* 0x000e24000c1e1100 */
[----:B0-----:R-:W-:-:S05]  /*6ab0*/  PRMT R3, R216, 0x8880, RZ ;  /* 0x00008880d8037816 */ /* 0x001fca00000000ff */
[----:B------:R-:W-:-:S07]  /*6ac0*/  IMAD R224, R3, R22, RZ ;  /* 0x0000001603e07224 */ /* 0x000fce00078e02ff */
.L_x_269:
[----:B------:R-:W-:Y:S05]  /*6ad0*/  BSYNC B1 ;  /* 0x0000000000017941 */ /* 0x000fea0003800000 */
.L_x_268:
[----:B------:R-:W-:Y:S01]  /*6ae0*/  @!P5 IMAD R45, R45, R23, R224 ;  /* 0x000000172d2dd224 */ /* 0x000fe200078e02e0 */
[----:B------:R-:W-:Y:S04]  /*6af0*/  BSSY B1, `(.L_x_270) ;  /* 0x0000006000017945 */ /* 0x000fe80003800000 */
[----:B------:R0:W-:Y:S01]  /*6b00*/  @!P5 STG.E.U8 desc[UR36][R218.64+0x29], R45 ;  /* 0x0000292dda00d986 */ /* 0x0001e2000c101124 */
[----:B------:R-:W-:Y:S05]  /*6b10*/  @P6 BRA `(.L_x_271) ;  /* 0x00000000000c6947 */ /* 0x000fea0003800000 */
[----:B------:R-:W0:Y:S02]  /*6b20*/  LDG.E.U8 R216, desc[UR36][R8.64+0x28] ;  /* 0x0000282408d87981 */ /* 0x000e24000c1e1100 */
[----:B0-----:R-:W-:-:S05]  /*6b30*/  PRMT R3, R216, 0x8880, RZ ;  /* 0x00008880d8037816 */ /* 0x001fca00000000ff */
[----:B------:R-:W-:-:S07]  /*6b40*/  IMAD R224, R3, R22, RZ ;  /* 0x0000001603e07224 */ /* 0x000fce00078e02ff */
.L_x_271:
[----:B------:R-:W-:Y:S05]  /*6b50*/  BSYNC B1 ;  /* 0x0000000000017941 */ /* 0x000fea0003800000 */
.L_x_270:
[----:B0-----:R-:W-:Y:S01]  /*6b60*/  @!P6 IMAD R3, R46, R23, R224 ;  /* 0x000000172e03e224 */ /* 0x001fe200078e02e0 */
[----:B------:R-:W-:Y:S04]  /*6b70*/  BSSY B1, `(.L_x_272) ;  /* 0x0000006000017945 */ /* 0x000fe80003800000 */
[----:B------:R0:W-:Y:S01]  /*6b80*/  @!P6 STG.E.U8 desc[UR36][R14.64+0x28], R3 ;  /* 0x000028030e00e986 */ /* 0x0001e2000c101124 */
[----:B------:R-:W-:Y:S05]  /*6b90*/  @P2 BRA `(.L_x_273) ;  /* 0x00000000000c2947 */ /* 0x000fea0003800000 */
[----:B------:R-:W0:Y:S02]  /*6ba0*/  LDG.E.U8 R216, desc[UR36][R8.64+0x29] ;  /* 0x0000292408d87981 */ /* 0x000e24000c1e1100 */
[----:B0-----:R-:W-:-:S05]  /*6bb0*/  PRMT R3, R216, 0x8880, RZ ;  /* 0x00008880d8037816 */ /* 0x001fca00000000ff */
[----:B------:R-:W-:-:S07]  /*6bc0*/  IMAD R224, R3, R22, RZ ;  /* 0x0000001603e07224 */ /* 0x000fce00078e02ff */
.L_x_273:
[----:B------:R-:W-:Y:S05]  /*6bd0*/  BSYNC B1 ;  /* 0x0000000000017941 */ /* 0x000fea0003800000 */
.L_x_272:
        /* <DEDUP_REMOVED lines=12> */
.L_x_275:
[----:B------:R-:W-:Y:S05]  /*6ca0*/  BSYNC B1 ;  /* 0x0000000000017941 */ /* 0x000fea0003800000 */
.L_x_274:
[----:B0-----:R-:W-:Y:S01]  /*6cb0*/  @!P4 IMAD R3, R48, R23, R224 ;  /* 0x000000173003c224 */ /* 0x001fe200078e02e0 */
[----:B------:R-:W-:Y:S04]  /*6cc0*/  BSSY B1, `(.L_x_276) ;  /* 0x0000006000017945 */ /* 0x000fe80003800000 */
[----:B------:R0:W-:Y:S01]  /*6cd0*/  @!P4 STG.E.U8 desc[UR36][R218.64+0x30], R3 ;  /* 0x00003003da00c986 */ /* 0x0001e2000c101124 */
[----:B------:R-:W-:Y:S05]  /*6ce0*/  @P3 BRA `(.L_x_277) ;  /* 0x00000000000c3947 */ /* 0x000fea0003800000 */
[----:B------:R-:W0:Y:S02]  /*6cf0*/  LDG.E.U8 R216, desc[UR36][R4.64+0x31] ;  /* 0x0000312404d87981 */ /* 0x000e24000c1e1100 */
[----:B0-----:R-:W-:-:S05]  /*6d00*/  PRMT R3, R216, 0x8880, RZ ;  /* 0x00008880d8037816 */ /* 0x001fca00000000ff */
[----:B------:R-:W-:-:S07]  /*6d10*/  IMAD R224, R3, R22, RZ ;  /* 0x0000001603e07224 */ /* 0x000fce00078e02ff */
.L_x_277:
[----:B------:R-:W-:Y:S05]  /*6d20*/  BSYNC B1 ;  /* 0x0000000000017941 */ /* 0x000fea0003800000 */
.L_x_276:
[----:B------:R-:W-:Y:S01]  /*6d30*/  @!P3 IMAD R49, R49, R23, R224 ;  /* 0x000000173131b224 */ /* 0x000fe200078e02e0 */
[----:B------:R-:W-:Y:S04]  /*6d40*/  BSSY B1, `(.L_x_278) ;  /* 0x0000006000017945 */ /* 0x000fe80003800000 */
[----:B------:R0:W-:Y:S01]  /*6d50*/  @!P3 STG.E.U8 desc[UR36][R218.64+0x31], R49 ;  /* 0x00003131da00b986 */ /* 0x0001e2000c101124 */
[----:B------:R-:W-:Y:S05]  /*6d60*/  @P5 BRA `(.L_x_279) ;  /* 0x00000000000c5947 */ /* 0x000fea0003800000 */
[----:B------:R-:W0:Y:S02]  /*6d70*/  LDG.E.U8 R216, desc[UR36][R8.64+0x30] ;  /* 0x0000302408d87981 */ /* 0x000e24000c1e1100 */
[----:B0-----:R-:W-:-:S05]  /*6d80*/  PRMT R3, R216, 0x8880, RZ ;  /* 0x00008880d8037816 */ /* 0x001fca00000000ff */
[----:B------:R-:W-:-:S07]  /*6d90*/  IMAD R224, R3, R22, RZ ;  /* 0x0000001603e07224 */ /* 0x000fce00078e02ff */
.L_x_279:
[----:B------:R-:W-:Y:S05]  /*6da0*/  BSYNC B1 ;  /* 0x0000000000017941 */ /* 0x000fea0003800000 */
.L_x_278:
[----:B0-----:R-:W-:Y:S01]  /*6db0*/  @!P5 IMAD R3, R50, R23, R224 ;  /* 0x000000173203d224 */ /* 0x001fe200078e02e0 */
[----:B------:R-:W-:Y:S04]  /*6dc0*/  BSSY B1, `(.L_x_280) ;  /* 0x0000006000017945 */ /* 0x000fe80003800000 */
[----:B------:R0:W-:Y:S01]  /*6dd0*/  @!P5 STG.E.U8 desc[UR36][R14.64+0x30], R3 ;  /* 0x000030030e00d986 */ /* 0x0001e2000c101124 */
[----:B------:R-:W-:Y:S05]  /*6de0*/  @P6 BRA `(.L_x_281) ;  /* 0x00000000000c6947 */ /* 0x000fea0003800000 */
[----:B------:R-:W0:Y:S02]  /*6df0*/  LDG.E.U8 R216, desc[UR36][R8.64+0x31] ;  /* 0x0000312408d87981 */ /* 0x000e24000c1e1100 */
[----:B0-----:R-:W-:-:S05]  /*6e00*/  PRMT R3, R216, 0x8880, RZ ;  /* 0x00008880d8037816 */ /* 0x001fca00000000ff */
[----:B------:R-:W-:-:S07]  /*6e10*/  IMAD R224, R3, R22, RZ ;  /* 0x0000001603e07224 */ /* 0x000fce00078e02ff */
.L_x_281:
[----:B------:R-:W-:Y:S05]  /*6e20*/  BSYNC B1 ;  /* 0x0000000000017941 */ /* 0x000fea0003800000 */
.L_x_280:
[----:B------:R-:W-:Y:S01]  /*6e30*/  @!P6 IMAD R51, R51, R23, R224 ;  /* 0x000000173333e224 */ /* 0x000fe200078e02e0 */
[----:B------:R-:W-:Y:S04]  /*6e40*/  BSSY B1, `(.L_x_282) ;  /* 0x0000006000017945 */ /* 0x000fe80003800000 */
[----:B------:R0:W-:Y:S01]  /*6e50*/  @!P6 STG.E.U8 desc[UR36][R14.64+0x31], R51 ;  /* 0x000031330e00e986 */ /* 0x0001e2000c101124 */
[----:B------:R-:W-:Y:S05]  /*6e60*/  @P2 BRA `(.L_x_283) ;  /* 0x00000000000c2947 */ /* 0x000fea0003800000 */
[----:B------:R-:W0:Y:S02]  /*6e70*/  LDG.E.U8 R216, desc[UR36][R4.64+0x38] ;  /* 0x0000382404d87981 */ /* 0x000e24000c1e1100 */
[----:B0-----:R-:W-:-:S05]  /*6e80*/  PRMT R3, R216, 0x8880, RZ ;  /* 0x00008880d8037816 */ /* 0x001fca00000000ff */
[----:B------:R-:W-:-:S07]  /*6e90*/  IMAD R224, R3, R22, RZ ;  /* 0x0000001603e07224 */ /* 0x000fce00078e02ff */
.L_x_283:
[----:B------:R-:W-:Y:S05]  /*6ea0*/  BSYNC B1 ;  /* 0x0000000000017941 */ /* 0x000fea0003800000 */
.L_x_282:
        /* <DEDUP_REMOVED lines=12> */
.L_x_285:
[----:B------:R-:W-:Y:S05]  /*6f70*/  BSYNC B1 ;  /* 0x0000000000017941 */ /* 0x000fea0003800000 */
.L_x_284:
[----:B------:R-:W-:Y:S01]  /*6f80*/  @!P4 IMAD R53, R53, R23, R224 ;  /* 0x000000173535c224 */ /* 0x000fe200078e02e0 */
[----:B------:R-:W-:Y:S04]  /*6f90*/  BSSY B1, `(.L_x_286) ;  /* 0x0000006000017945 */ /* 0x000fe80003800000 */
[----:B------:R0:W-:Y:S01]  /*6fa0*/  @!P4 STG.E.U8 desc[UR36][R218.64+0x39], R53 ;  /* 0x00003935da00c986 */ /* 0x0001e2000c101124 */
[----:B------:R-:W-:Y:S05]  /*6fb0*/  @P3 BRA `(.L_x_287) ;  /* 0x00000000000c3947 */ /* 0x000fea0003800000 */
[----:B------:R-:W0:Y:S02]  /*6fc0*/  LDG.E.U8 R216, desc[UR36][R8.64+0x38] ;  /* 0x0000382408d87981 */ /* 0x000e24000c1e1100 */
[----:B0-----:R-:W-:-:S05]  /*6fd0*/  PRMT R3, R216, 0x8880, RZ ;  /* 0x00008880d8037816 */ /* 0x001fca00000000ff */
[----:B------:R-:W-:-:S07]  /*6fe0*/  IMAD R224, R3, R22, RZ ;  /* 0x0000001603e07224 */ /* 0x000fce00078e02ff */
.L_x_287:
[----:B------:R-:W-:Y:S05]  /*6ff0*/  BSYNC B1 ;  /* 0x0000000000017941 */ /* 0x000fea0003800000 */
.L_x_286:
[----:B0-----:R-:W-:Y:S01]  /*7000*/  @!P3 IMAD R3, R54, R23, R224 ;  /* 0x000000173603b224 */ /* 0x001fe200078e02e0 */
[----:B------:R-:W-:Y:S04]  /*7010*/  BSSY B1, `(.L_x_288) ;  /* 0x0000006000017945 */ /* 0x000fe80003800000 */
[----:B------:R0:W-:Y:S01]  /*7020*/  @!P3 STG.E.U8 desc[UR36][R14.64+0x38], R3 ;  /* 0x000038030e00b986 */ /* 0x0001e2000c101124 */
[----:B------:R-:W-:Y:S05]  /*7030*/  @P5 BRA `(.L_x_289) ;  /* 0x00000000000c5947 */ /* 0x000fea0003800000 */
[----:B------:R-:W0:Y:S02]  /*7040*/  LDG.E.U8 R216, desc[UR36][R8.64+0x39] ;  /* 0x0000392408d87981 */ /* 0x000e24000c1e1100 */
[----:B0-----:R-:W-:-:S05]  /*7050*/  PRMT R3, R216, 0x8880, RZ ;  /* 0x00008880d8037816 */ /* 0x001fca00000000ff */
[----:B------:R-:W-:-:S07]  /*7060*/  IMAD R224, R3, R22, RZ ;  /* 0x0000001603e07224 */ /* 0x000fce00078e02ff */
.L_x_289:
[----:B------:R-:W-:Y:S05]  /*7070*/  BSYNC B1 ;  /* 0x0000000000017941 */ /* 0x000fea0003800000 */
.L_x_288:
[----:B------:R-:W-:Y:S01]  /*7080*/  @!P5 IMAD R55, R55, R23, R224 ;  /* 0x000000173737d224 */ /* 0x000fe200078e02e0 */
[----:B------:R-:W-:Y:S04]  /*7090*/  BSSY B1, `(.L_x_290) ;  /* 0x0000006000017945 */ /* 0x000fe80003800000 */
[----:B------:R0:W-:Y:S01]  /*70a0*/  @!P5 STG.E.U8 desc[UR36][R14.64+0x39], R55 ;  /* 0x000039370e00d986 */ /* 0x0001e2000c101124 */
[----:B------:R-:W-:Y:S05]  /*70b0*/  @P6 BRA `(.L_x_291) ;  /* 0x00000000000c6947 */ /* 0x000fea0003800000 */
[----:B------:R-:W0:Y:S02]  /*70c0*/  LDG.E.U8 R216, desc[UR36][R4.64+0x40] ;  /* 0x0000402404d87981 */ /* 0x000e24000c1e1100 */
[----:B0-----:R-:W-:-:S05]  /*70d0*/  PRMT R3, R216, 0x8880, RZ ;  /* 0x00008880d8037816 */ /* 0x001fca00000000ff */
[----:B------:R-:W-:-:S07]  /*70e0*/  IMAD R224, R3, R22, RZ ;  /* 0x0000001603e07224 */ /* 0x000fce00078e02ff */
.L_x_291:
[----:B------:R-:W-:Y:S05]  /*70f0*/  BSYNC B1 ;  /* 0x0000000000017941 */ /* 0x000fea0003800000 */
.L_x_290:
[----:B0-----:R-:W-:Y:S01]  /*7100*/  @!P6 IMAD R3, R56, R23, R224 ;  /* 0x000000173803e224 */ /* 0x001fe200078e02e0 */
[----:B------:R-:W-:Y:S04]  /*7110*/  BSSY B1, `(.L_x_292) ;  /* 0x0000006000017945 */ /* 0x000fe80003800000 */
[----:B------:R0:W-:Y:S01]  /*7120*/  @!P6 STG.E.U8 desc[UR36][R218.64+0x40], R3 ;  /* 0x00004003da00e986 */ /* 0x0001e2000c101124 */
[----:B------:R-:W-:Y:S05]  /*7130*/  @P2 BRA `(.L_x_293) ;  /* 0x00000000000c2947 */ /* 0x000fea0003800000 */
[----:B------:R-:W0:Y:S02]  /*7140*/  LDG.E.U8 R216, desc[UR36][R4.64+0x41] ;  /* 0x0000412404d87981 */ /* 0x000e24000c1e1100 */
[----:B0-----:R-:W-:-:S05]  /*7150*/  PRMT R3, R216, 0x8880, RZ ;  /* 0x00008880d8037816 */ /* 0x001fca00000000ff */
[----:B------:R-:W-:-:S07]  /*7160*/  IMAD R224, R3, R22, RZ ;  /* 0x0000001603e07224 */ /* 0x000fce00078e02ff */
.L_x_293:
[----:B------:R-:W-:Y:S05]  /*7170*/  BSYNC B1 ;  /* 0x0000000000017941 */ /* 0x000fea0003800000 */
.L_x_292:
        /* <DEDUP_REMOVED lines=12> */
.L_x_295:
[----:B------:R-:W-:Y:S05]  /*7240*/  BSYNC B1 ;  /* 0x0000000000017941 */ /* 0x000fea0003800000 */
.L_x_294:
[----:B0-----:R-:W-:Y:S01]  /*7250*/  @!P4 IMAD R3, R58, R23, R224 ;  /* 0x000000173a03c224 */ /* 0x001fe200078e02e0 */
[----:B------:R-:W-:Y:S04]  /*7260*/  BSSY B1, `(.L_x_296) ;  /* 0x0000006000017945 */ /* 0x000fe80003800000 */
[----:B------:R0:W-:Y:S01]  /*7270*/  @!P4 STG.E.U8 desc[UR36][R14.64+0x40], R3 ;  /* 0x000040030e00c986 */ /* 0x0001e2000c101124 */
[----:B------:R-:W-:Y:S05]  /*7280*/  @P3 BRA `(.L_x_297) ;  /* 0x00000000000c3947 */ /* 0x000fea0003800000 */
[----:B------:R-:W0:Y:S02]  /*7290*/  LDG.E.U8 R216, desc[UR36][R8.64+0x41] ;  /* 0x0000412408d87981 */ /* 0x000e24000c1e1100 */
[----:B0-----:R-:W-:-:S05]  /*72a0*/  PRMT R3, R216, 0x8880, RZ ;  /* 0x00008880d8037816 */ /* 0x001fca00000000ff */
[----:B------:R-:W-:-:S07]  /*72b0*/  IMAD R224, R3, R22, RZ ;  /* 0x0000001603e07224 */ /* 0x000fce00078e02ff */
.L_x_297:
[----:B------:R-:W-:Y:S05]  /*72c0*/  BSYNC B1 ;  /* 0x0000000000017941 */ /* 0x000fea0003800000 */
.L_x_296:
[----:B------:R-:W-:Y:S01]  /*72d0*/  @!P3 IMAD R59, R59, R23, R224 ;  /* 0x000000173b3bb224 */ /* 0x000fe200078e02e0 */
[----:B------:R-:W-:Y:S04]  /*72e0*/  BSSY B1, `(.L_x_298) ;  /* 0x0000006000017945 */ /* 0x000fe80003800000 */
[----:B------:R0:W-:Y:S01]  /*72f0*/  @!P3 STG.E.U8 desc[UR36][R14.64+0x41], R59 ;  /* 0x0000413b0e00b986 */ /* 0x0001e2000c101124 */
[----:B------:R-:W-:Y:S05]  /*7300*/  @P5 BRA `(.L_x_299) ;  /* 0x00000000000c5947 */ /* 0x000fea0003800000 */
[----:B------:R-:W0:Y:S02]  /*7310*/  LDG.E.U8 R216, desc[UR36][R4.64+0x48] ;  /* 0x0000482404d87981 */ /* 0x000e24000c1e1100 */
[----:B0-----:R-:W-:-:S05]  /*7320*/  PRMT R3, R216, 0x8880, RZ ;  /* 0x00008880d8037816 */ /* 0x001fca00000000ff */
[----:B------:R-:W-:-:S07]  /*7330*/  IMAD R224, R3, R22, RZ ;  /* 0x0000001603e07224 */ /* 0x000fce00078e02ff */
.L_x_299:
[----:B------:R-:W-:Y:S05]  /*7340*/  BSYNC B1 ;  /* 0x0000000000017941 */ /* 0x000fea0003800000 */
.L_x_298:
[----:B0-----:R-:W-:Y:S01]  /*7350*/  @!P5 IMAD R3, R60, R23, R224 ;  /* 0x000000173c03d224 */ /* 0x001fe200078e02e0 */
[----:B------:R-:W-:Y:S04]  /*7360*/  BSSY B1, `(.L_x_300) ;  /* 0x0000006000017945 */ /* 0x000fe80003800000 */
[----:B------:R0:W-:Y:S01]  /*7370*/  @!P5 STG.E.U8 desc[UR36][R218.64+0x48], R3 ;  /* 0x00004803da00d986 */ /* 0x0001e2000c101124 */
[----:B------:R-:W-:Y:S05]  /*7380*/  @P6 BRA `(.L_x_301) ;  /* 0x00000000000c6947 */ /* 0x000fea0003800000 */
[----:B------:R-:W0:Y:S02]  /*7390*/  LDG.E.U8 R216, desc[UR36][R4.64+0x49] ;  /* 0x0000492404d87981 */ /* 0x000e24000c1e1100 */
[----:B0-----:R-:W-:-:S05]  /*73a0*/  PRMT R3, R216, 0x8880, RZ ;  /* 0x00008880d8037816 */ /* 0x001fca00000000ff */
[----:B------:R-:W-:-:S07]  /*73b0*/  IMAD R224, R3, R22, RZ ;  /* 0x0000001603e07224 */ /* 0x000fce00078e02ff */
.L_x_301:
[----:B------:R-:W-:Y:S05]  /*73c0*/  BSYNC B1 ;  /* 0x0000000000017941 */ /* 0x000fea0003800000 */
.L_x_300:
[----:B------:R-:W-:Y:S01]  /*73d0*/  @!P6 IMAD R61, R61, R23, R224 ;  /* 0x000000173d3de224 */ /* 0x000fe200078e02e0 */
[----:B------:R-:W-:Y:S04]  /*73e0*/  BSSY B1, `(.L_x_302) ;  /* 0x0000006000017945 */ /* 0x000fe80003800000 */
[----:B------:R0:W-:Y:S01]  /*73f0*/  @!P6 STG.E.U8 desc[UR36][R218.64+0x49], R61 ;  /* 0x0000493dda00e986 */ /* 0x0001e2000c101124 */
[----:B------:R-:W-:Y:S05]  /*7400*/  @P2 BRA `(.L_x_303) ;  /* 0x00000000000c2947 */ /* 0x000fea0003800000 */
[----:B------:R-:W0:Y:S02]  /*7410*/  LDG.E.U8 R216, desc[UR36][R8.64+0x48] ;  /* 0x0000482408d87981 */ /* 0x000e24000c1e1100 */
[----:B0-----:R-:W-:-:S05]  /*7420*/  PRMT R3, R216, 0x8880, RZ ;  /* 0x00008880d8037816 */ /* 0x001fca00000000ff */
[----:B------:R-:W-:-:S07]  /*7430*/  IMAD R224, R3, R22, RZ ;  /* 0x0000001603e07224 */ /* 0x000fce00078e02ff */
.L_x_303:
[----:B------:R-:W-:Y:S05]  /*7440*/  BSYNC B1 ;  /* 0x0000000000017941 */ /* 0x000fea0003800000 */
.L_x_302:
        /* <DEDUP_REMOVED lines=12> */
.L_x_305:
[----:B------:R-:W-:Y:S05]  /*7510*/  BSYNC B1 ;  /* 0x0000000000017941 */ /* 0x000fea0003800000 */
.L_x_304:
[----:B------:R-:W-:Y:S01]  /*7520*/  @!P4 IMAD R63, R63, R23, R224 ;  /* 0x000000173f3fc224 */ /* 0x000fe200078e02e0 */
[----:B------:R-:W-:Y:S04]  /*7530*/  BSSY B1, `(.L_x_306) ;  /* 0x0000006000017945 */ /* 0x000fe80003800000 */
[----:B------:R0:W-:Y:S01]  /*7540*/  @!P4 STG.E.U8 desc[UR36][R14.64+0x49], R63 ;  /* 0x0000493f0e00c986 */ /* 0x0001e2000c101124 */
[----:B------:R-:W-:Y:S05]  /*7550*/  @P3 BRA `(.L_x_307) ;  /* 0x00000000000c3947 */ /* 0x000fea0003800000 */
[----:B------:R-:W0:Y:S02]  /*7560*/  LDG.E.U8 R216, desc[UR36][R4.64+0x50] ;  /* 0x0000502404d87981 */ /* 0x000e24000c1e1100 */
[----:B0-----:R-:W-:-:S05]  /*7570*/  PRMT R3, R216, 0x8880, RZ ;  /* 0x00008880d8037816 */ /* 0x001fca00000000ff */
[----:B------:R-:W-:-:S07]  /*7580*/  IMAD R224, R3, R22, RZ ;  /* 0x0000001603e07224 */ /* 0x000fce00078e02ff */
.L_x_307:
[----:B------:R-:W-:Y:S05]  /*7590*/  BSYNC B1 ;  /* 0x0000000000017941 */ /* 0x000fea0003800000 */
.L_x_306:
[----:B0-----:R-:W-:Y:S01]  /*75a0*/  @!P3 IMAD R3, R64, R23, R224 ;  /* 0x000000174003b224 */ /* 0x001fe200078e02e0 */
[----:B------:R-:W-:Y:S04]  /*75b0*/  BSSY B1, `(.L_x_308) ;  /* 0x0000006000017945 */ /* 0x000fe80003800000 */
[----:B------:R0:W-:Y:S01]  /*75c0*/  @!P3 STG.E.U8 desc[UR36][R218.64+0x50], R3 ;  /* 0x00005003da00b986 */ /* 0x0001e2000c101124 */
[----:B------:R-:W-:Y:S05]  /*75d0*/  @P5 BRA `(.L_x_309) ;  /* 0x00000000000c5947 */ /* 0x000fea0003800000 */
[----:B------:R-:W0:Y:S02]  /*75e0*/  LDG.E.U8 R216, desc[UR36][R4.64+0x51] ;  /* 0x0000512404d87981 */ /* 0x000e24000c1e1100 */
[----:B0-----:R-:W-:-:S05]  /*75f0*/  PRMT R3, R216, 0x8880, RZ ;  /* 0x00008880d8037816 */ /* 0x001fca00000000ff */
[----:B------:R-:W-:-:S07]  /*7600*/  IMAD R224, R3, R22, RZ ;  /* 0x0000001603e07224 */ /* 0x000fce00078e02ff */
.L_x_309:
[----:B------:R-:W-:Y:S05]  /*7610*/  BSYNC B1 ;  /* 0x0000000000017941 */ /* 0x000fea0003800000 */
.L_x_308:
[----:B------:R-:W-:Y:S01]  /*7620*/  @!P5 IMAD R65, R65, R23, R224 ;  /* 0x000000174141d224 */ /* 0x000fe200078e02e0 */
[----:B------:R-:W-:Y:S04]  /*7630*/  BSSY B1, `(.L_x_310) ;  /* 0x0000006000017945 */ /* 0x000fe80003800000 */
[----:B------:R0:W-:Y:S01]  /*7640*/  @!P5 STG.E.U8 desc[UR36][R218.64+0x51], R65 ;  /* 0x00005141da00d986 */ /* 0x0001e2000c101124 */
[----:B------:R-:W-:Y:S05]  /*7650*/  @P6 BRA `(.L_x_311) ;  /* 0x00000000000c6947 */ /* 0x000fea0003800000 */
[----:B------:R-:W0:Y:S02]  /*7660*/  LDG.E.U8 R216, desc[UR36][R8.64+0x50] ;  /* 0x0000502408d87981 */ /* 0x000e24000c1e1100 */
[----:B0-----:R-:W-:-:S05]  /*7670*/  PRMT R3, R216, 0x8880, RZ ;  /* 0x00008880d8037816 */ /* 0x001fca00000000ff */
[----:B------:R-:W-:-:S07]  /*7680*/  IMAD R224, R3, R22, RZ ;  /* 0x0000001603e07224 */ /* 0x000fce00078e02ff */
.L_x_311:
[----:B------:R-:W-:Y:S05]  /*7690*/  BSYNC B1 ;  /* 0x0000000000017941 */ /* 0x000fea0003800000 */
.L_x_310:
[----:B0-----:R-:W-:Y:S01]  /*76a0*/  @!P6 IMAD R3, R66, R23, R224 ;  /* 0x000000174203e224 */ /* 0x001fe200078e02e0 */
[----:B------:R-:W-:Y:S04]  /*76b0*/  BSSY B1, `(.L_x_312) ;  /* 0x0000006000017945 */ /* 0x000fe80003800000 */
[----:B------:R0:W-:Y:S01]  /*76c0*/  @!P6 STG.E.U8 desc[UR36][R14.64+0x50], R3 ;  /* 0x000050030e00e986 */ /* 0x0001e2000c101124 */
[----:B------:R-:W-:Y:S05]  /*76d0*/  @P2 BRA `(.L_x_313) ;  /* 0x00000000000c2947 */ /* 0x000fea0003800000 */
[----:B------:R-:W0:Y:S02]  /*76e0*/  LDG.E.U8 R216, desc[UR36][R8.64+0x51] ;  /* 0x0000512408d87981 */ /* 0x000e24000c1e1100 */
[----:B0-----:R-:W-:-:S05]  /*76f0*/  PRMT R3, R216, 0x8880, RZ ;  /* 0x00008880d8037816 */ /* 0x001fca00000000ff */
[----:B------:R-:W-:-:S07]  /*7700*/  IMAD R224, R3, R22, RZ ;  /* 0x0000001603e07224 */ /* 0x000fce00078e02ff */
.L_x_313:
[----:B------:R-:W-:Y:S05]  /*7710*/  BSYNC B1 ;  /* 0x0000000000017941 */ /* 0x000fea0003800000 */
.L_x_312:
        /* <DEDUP_REMOVED lines=12> */
.L_x_315:
[----:B------:R-:W-:Y:S05]  /*77e0*/  BSYNC B1 ;  /* 0x0000000000017941 */ /* 0x000fea0003800000 */
.L_x_314:
[----:B0-----:R-:W-:Y:S01]  /*77f0*/  @!P4 IMAD R3, R68, R23, R224 ;  /* 0x000000174403c224 */ /* 0x001fe200078e02e0 */
[----:B------:R-:W-:Y:S04]  /*7800*/  BSSY B1, `(.L_x_316) ;  /* 0x0000006000017945 */ /* 0x000fe80003800000 */
[----:B------:R0:W-:Y:S01]  /*7810*/  @!P4 STG.E.U8 desc[UR36][R218.64+0x58], R3 ;  /* 0x00005803da00c986 */ /* 0x0001e2000c101124 */
[----:B------:R-:W-:Y:S05]  /*7820*/  @P3 BRA `(.L_x_317) ;  /* 0x00000000000c3947 */ /* 0x000fea0003800000 */
[----:B------:R-:W0:Y:S02]  /*7830*/  LDG.E.U8 R216, desc[UR36][R4.64+0x59] ;  /* 0x0000592404d87981 */ /* 0x000e24000c1e1100 */
[----:B0-----:R-:W-:-:S05]  /*7840*/  PRMT R3, R216, 0x8880, RZ ;  /* 0x00008880d8037816 */ /* 0x001fca00000000ff */
[----:B------:R-:W-:-:S07]  /*7850*/  IMAD R224, R3, R22, RZ ;  /* 0x0000001603e07224 */ /* 0x000fce00078e02ff */
.L_x_317:
[----:B------:R-:W-:Y:S05]  /*7860*/  BSYNC B1 ;  /* 0x0000000000017941 */ /* 0x000fea0003800000 */
.L_x_316:
[----:B------:R-:W-:Y:S01]  /*7870*/  @!P3 IMAD R69, R69, R23, R224 ;  /* 0x000000174545b224 */ /* 0x000fe200078e02e0 */
[----:B------:R-:W-:Y:S04]  /*7880*/  BSSY B1, `(.L_x_318) ;  /* 0x0000006000017945 */ /* 0x000fe80003800000 */
[----:B------:R0:W-:Y:S01]  /*7890*/  @!P3 STG.E.U8 desc[UR36][R218.64+0x59], R69 ;  /* 0x00005945da00b986 */ /* 0x0001e2000c101124 */
[----:B------:R-:W-:Y:S05]  /*78a0*/  @P5 BRA `(.L_x_319) ;  /* 0x00000000000c5947 */ /* 0x000fea0003800000 */
[----:B------:R-:W0:Y:S02]  /*78b0*/  LDG.E.U8 R216, desc[UR36][R8.64+0x58] ;  /* 0x0000582408d87981 */ /* 0x000e24000c1e1100 */
[----:B0-----:R-:W-:-:S05]  /*78c0*/  PRMT R3, R216, 0x8880, RZ ;  /* 0x00008880d8037816 */ /* 0x001fca00000000ff */
[----:B------:R-:W-:-:S07]  /*78d0*/  IMAD R224, R3, R22, RZ ;  /* 0x0000001603e07224 */ /* 0x000fce00078e02ff */
.L_x_319:
[----:B------:R-:W-:Y:S05]  /*78e0*/  BSYNC B1 ;  /* 0x0000000000017941 */ /* 0x000fea0003800000 */
.L_x_318:
[----:B0-----:R-:W-:Y:S01]  /*78f0*/  @!P5 IMAD R3, R70, R23, R224 ;  /* 0x000000174603d224 */ /* 0x001fe200078e02e0 */
[----:B------:R-:W-:Y:S04]  /*7900*/  BSSY B1, `(.L_x_320) ;  /* 0x0000006000017945 */ /* 0x000fe80003800000 */
[----:B------:R0:W-:Y:S01]  /*7910*/  @!P5 STG.E.U8 desc[UR36][R14.64+0x58], R3 ;  /* 0x000058030e00d986 */ /* 0x0001e2000c101124 */
[----:B------:R-:W-:Y:S05]  /*7920*/  @P6 BRA `(.L_x_321) ;  /* 0x00000000000c6947 */ /* 0x000fea0003800000 */
[----:B------:R-:W0:Y:S02]  /*7930*/  LDG.E.U8 R216, desc[UR36][R8.64+0x59] ;  /* 0x0000592408d87981 */ /* 0x000e24000c1e1100 */
[----:B0-----:R-:W-:-:S05]  /*7940*/  PRMT R3, R216, 0x8880, RZ ;  /* 0x00008880d8037816 */ /* 0x001fca00000000ff */
[----:B------:R-:W-:-:S07]  /*7950*/  IMAD R224, R3, R22, RZ ;  /* 0x0000001603e07224 */ /* 0x000fce00078e02ff */
.L_x_321:
[----:B------:R-:W-:Y:S05]  /*7960*/  BSYNC B1 ;  /* 0x0000000000017941 */ /* 0x000fea0003800000 */
.L_x_320:
[----:B------:R-:W-:Y:S01]  /*7970*/  @!P6 IMAD R71, R71, R23, R224 ;  /* 0x000000174747e224 */ /* 0x000fe200078e02e0 */
[----:B------:R-:W-:Y:S04]  /*7980*/  BSSY B1, `(.L_x_322) ;  /* 0x0000006000017945 */ /* 0x000fe80003800000 */
[----:B------:R0:W-:Y:S01]  /*7990*/  @!P6 STG.E.U8 desc[UR36][R14.64+0x59], R71 ;  /* 0x000059470e00e986 */ /* 0x0001e2000c101124 */
[----:B------:R-:W-:Y:S05]  /*79a0*/  @P2 BRA `(.L_x_323) ;  /* 0x00000000000c2947 */ /* 0x000fea0003800000 */
[----:B------:R-:W0:Y:S02]  /*79b0*/  LDG.E.U8 R216, desc[UR36][R4.64+0x60] ;  /* 0x0000602404d87981 */ /* 0x000e24000c1e1100 */
[----:B0-----:R-:W-:-:S05]  /*79c0*/  PRMT R3, R216, 0x8880, RZ ;  /* 0x00008880d8037816 */ /* 0x001fca00000000ff */
[----:B------:R-:W-:-:S07]  /*79d0*/  IMAD R224, R3, R22, RZ ;  /* 0x0000001603e07224 */ /* 0x000fce00078e02ff */
.L_x_323:
[----:B------:R-:W-:Y:S05]  /*79e0*/  BSYNC B1 ;  /* 0x0000000000017941 */ /* 0x000fea0003800000 */
.L_x_322:
        /* <DEDUP_REMOVED lines=12> */
.L_x_325:
[----:B------:R-:W-:Y:S05]  /*7ab0*/  BSYNC B1 ;  /* 0x0000000000017941 */ /* 0x000fea0003800000 */
.L_x_324:
[----:B------:R-:W-:Y:S01]  /*7ac0*/  @!P4 IMAD R73, R73, R23, R224 ;  /* 0x000000174949c224 */ /* 0x000fe200078e02e0 */
[----:B------:R-:W-:Y:S04]  /*7ad0*/  BSSY B1, `(.L_x_326) ;  /* 0x0000006000017945 */ /* 0x000fe80003800000 */
[----:B------:R0:W-:Y:S01]  /*7ae0*/  @!P4 STG.E.U8 desc[UR36][R218.64+0x61], R73 ;  /* 0x00006149da00c986 */ /* 0x0001e2000c101124 */
[----:B------:R-:W-:Y:S05]  /*7af0*/  @P3 BRA `(.L_x_327) ;  /* 0x00000000000c3947 */ /* 0x000fea0003800000 */
[----:B------:R-:W0:Y:S02]  /*7b00*/  LDG.E.U8 R216, desc[UR36][R8.64+0x60] ;  /* 0x0000602408d87981 */ /* 0x000e24000c1e1100 */
[----:B0-----:R-:W-:-:S05]  /*7b10*/  PRMT R3, R216, 0x8880, RZ ;  /* 0x00008880d8037816 */ /* 0x001fca00000000ff */
[----:B------:R-:W-:-:S07]  /*7b20*/  IMAD R224, R3, R22, RZ ;  /* 0x0000001603e07224 */ /* 0x000fce00078e02ff */
.L_x_327:
[----:B------:R-:W-:Y:S05]  /*7b30*/  BSYNC B1 ;  /* 0x0000000000017941 */ /* 0x000fea0003800000 */
.L_x_326:
[----:B0-----:R-:W-:Y:S01]  /*7b40*/  @!P3 IMAD R3, R74, R23, R224 ;  /* 0x000000174a03b224 */ /* 0x001fe200078e02e0 */
[----:B------:R-:W-:Y:S04]  /*7b50*/  BSSY B1, `(.L_x_328) ;  /* 0x0000006000017945 */ /* 0x000fe80003800000 */
[----:B------:R0:W-:Y:S01]  /*7b60*/  @!P3 STG.E.U8 desc[UR36][R14.64+0x60], R3 ;  /* 0x000060030e00b986 */ /* 0x0001e2000c101124 */
[----:B------:R-:W-:Y:S05]  /*7b70*/  @P5 BRA `(.L_x_329) ;  /* 0x00000000000c5947 */ /* 0x000fea0003800000 */
[----:B------:R-:W0:Y:S02]  /*7b80*/  LDG.E.U8 R216, desc[UR36][R8.64+0x61] ;  /* 0x0000612408d87981 */ /* 0x000e24000c1e1100 */
[----:B0-----:R-:W-:-:S05]  /*7b90*/  PRMT R3, R216, 0x8880, RZ ;  /* 0x00008880d8037816 */ /* 0x001fca00000000ff */
[----:B------:R-:W-:-:S07]  /*7ba0*/  IMAD R224, R3, R22, RZ ;  /* 0x0000001603e07224 */ /* 0x000fce00078e02ff */
.L_x_329:
[----:B------:R-:W-:Y:S05]  /*7bb0*/  BSYNC B1 ;  /* 0x0000000000017941 */ /* 0x000fea0003800000 */
.L_x_328:
[----:B------:R-:W-:Y:S01]  /*7bc0*/  @!P5 IMAD R75, R75, R23, R224 ;  /* 0x000000174b4bd224 */ /* 0x000fe200078e02e0 */
[----:B------:R-:W-:Y:S04]  /*7bd0*/  BSSY B1, `(.L_x_330) ;  /* 0x0000006000017945 */ /* 0x000fe80003800000 */
[----:B------:R0:W-:Y:S01]  /*7be0*/  @!P5 STG.E.U8 desc[UR36][R14.64+0x61], R75 ;  /* 0x0000614b0e00d986 */ /* 0x0001e2000c101124 */
[----:B------:R-:W-:Y:S05]  /*7bf0*/  @P6 BRA `(.L_x_331) ;  /* 0x00000000000c6947 */ /* 0x000fea0003800000 */
[----:B------:R-:W0:Y:S02]  /*7c00*/  LDG.E.U8 R216, desc[UR36][R4.64+0x68] ;  /* 0x0000682404d87981 */ /* 0x000e24000c1e1100 */
[----:B0-----:R-:W-:-:S05]  /*7c10*/  PRMT R3, R216, 0x8880, RZ ;  /* 0x00008880d8037816 */ /* 0x001fca00000000ff */
[----:B------:R-:W-:-:S07]  /*7c20*/  IMAD R224, R3, R22, RZ ;  /* 0x0000001603e07224 */ /* 0x000fce00078e02ff */
.L_x_331:
[----:B------:R-:W-:Y:S05]  /*7c30*/  BSYNC B1 ;  /* 0x0000000000017941 */ /* 0x000fea0003800000 */
.L_x_330:
[----:B0-----:R-:W-:Y:S01]  /*7c40*/  @!P6 IMAD R3, R76, R23, R224 ;  /* 0x000000174c03e224 */ /* 0x001fe200078e02e0 */
[----:B------:R-:W-:Y:S04]  /*7c50*/  BSSY B1, `(.L_x_332) ;  /* 0x0000006000017945 */ /* 0x000fe80003800000 */
[----:B------:R0:W-:Y:S01]  /*7c60*/  @!P6 STG.E.U8 desc[UR36][R218.64+0x68], R3 ;  /* 0x00006803da00e986 */ /* 0x0001e2000c101124 */
[----:B------:R-:W-:Y:S05]  /*7c70*/  @P2 BRA `(.L_x_333) ;  /* 0x00000000000c2947 */ /* 0x000fea0003800000 */
[----:B------:R-:W0:Y:S02]  /*7c80*/  LDG.E.U8 R216, desc[UR36][R4.64+0x69] ;  /* 0x0000692404d87981 */ /* 0x000e24000c1e1100 */
[----:B0-----:R-:W-:-:S05]  /*7c90*/  PRMT R3, R216, 0x8880, RZ ;  /* 0x00008880d8037816 */ /* 0x001fca00000000ff */
[----:B------:R-:W-:-:S07]  /*7ca0*/  IMAD R224, R3, R22, RZ ;  /* 0x0000001603e07224 */ /* 0x000fce00078e02ff */
.L_x_333:
[----:B------:R-:W-:Y:S05]  /*7cb0*/  BSYNC B1 ;  /* 0x0000000000017941 */ /* 0x000fea0003800000 */
.L_x_332:
        /* <DEDUP_REMOVED lines=12> */
.L_x_335:
[----:B------:R-:W-:Y:S05]  /*7d80*/  BSYNC B1 ;  /* 0x0000000000017941 */ /* 0x000fea0003800000 */
.L_x_334:
[----:B0-----:R-:W-:Y:S01]  /*7d90*/  @!P4 IMAD R3, R78, R23, R224 ;  /* 0x000000174e03c224 */ /* 0x001fe200078e02e0 */
[----:B------:R-:W-:Y:S04]  /*7da0*/  BSSY B1, `(.L_x_336) ;  /* 0x0000006000017945 */ /* 0x000fe80003800000 */
[----:B------:R0:W-:Y:S01]  /*7db0*/  @!P4 STG.E.U8 desc[UR36][R14.64+0x68], R3 ;  /* 0x000068030e00c986 */ /* 0x0001e2000c101124 */
[----:B------:R-:W-:Y:S05]  /*7dc0*/  @P3 BRA `(.L_x_337) ;  /* 0x00000000000c3947 */ /* 0x000fea0003800000 */
[----:B------:R-:W0:Y:S02]  /*7dd0*/  LDG.E.U8 R216, desc[UR36][R8.64+0x69] ;  /* 0x0000692408d87981 */ /* 0x000e24000c1e1100 */
[----:B0-----:R-:W-:-:S05]  /*7de0*/  PRMT R3, R216, 0x8880, RZ ;  /* 0x00008880d8037816 */ /* 0x001fca00000000ff */
[----:B------:R-:W-:-:S07]  /*7df0*/  IMAD R224, R3, R22, RZ ;  /* 0x0000001603e07224 */ /* 0x000fce00078e02ff */
.L_x_337:
[----:B------:R-:W-:Y:S05]  /*7e00*/  BSYNC B1 ;  /* 0x0000000000017941 */ /* 0x000fea0003800000 */
.L_x_336:
[----:B------:R-:W-:Y:S01]  /*7e10*/  @!P3 IMAD R79, R79, R23, R224 ;  /* 0x000000174f4fb224 */ /* 0x000fe200078e02e0 */
[----:B------:R-:W-:Y:S04]  /*7e20*/  BSSY B1, `(.L_x_338) ;  /* 0x0000006000017945 */ /* 0x000fe80003800000 */
[----:B------:R0:W-:Y:S01]  /*7e30*/  @!P3 STG.E.U8 desc[UR36][R14.64+0x69], R79 ;  /* 0x0000694f0e00b986 */ /* 0x0001e2000c101124 */
[----:B------:R-:W-:Y:S05]  /*7e40*/  @P5 BRA `(.L_x_339) ;  /* 0x00000000000c5947 */ /* 0x000fea0003800000 */
[----:B------:R-:W0:Y:S02]  /*7e50*/  LDG.E.U8 R216, desc[UR36][R4.64+0x70] ;  /* 0x0000702404d87981 */ /* 0x000e24000c1e1100 */
[----:B0-----:R-:W-:-:S05]  /*7e60*/  PRMT R3, R216, 0x8880, RZ ;  /* 0x00008880d8037816 */ /* 0x001fca00000000ff */
[----:B------:R-:W-:-:S07]  /*7e70*/  IMAD R224, R3, R22, RZ ;  /* 0x0000001603e07224 */ /* 0x000fce00078e02ff */
.L_x_339:
[----:B------:R-:W-:Y:S05]  /*7e80*/  BSYNC B1 ;  /* 0x0000000000017941 */ /* 0x000fea0003800000 */
.L_x_338:
[----:B0-----:R-:W-:Y:S01]  /*7e90*/  @!P5 IMAD R3, R80, R23, R224 ;  /* 0x000000175003d224 */ /* 0x001fe200078e02e0 */
[----:B------:R-:W-:Y:S04]  /*7ea0*/  BSSY B1, `(.L_x_340) ;  /* 0x0000006000017945 */ /* 0x000fe80003800000 */
[----:B------:R0:W-:Y:S01]  /*7eb0*/  @!P5 STG.E.U8 desc[UR36][R218.64+0x70], R3 ;  /* 0x00007003da00d986 */ /* 0x0001e2000c101124 */
[----:B------:R-:W-:Y:S05]  /*7ec0*/  @P6 BRA `(.L_x_341) ;  /* 0x00000000000c6947 */ /* 0x000fea0003800000 */
[----:B------:R-:W0:Y:S02]  /*7ed0*/  LDG.E.U8 R216, desc[UR36][R4.64+0x71] ;  /* 0x0000712404d87981 */ /* 0x000e24000c1e1100 */
[----:B0-----:R-:W-:-:S05]  /*7ee0*/  PRMT R3, R216, 0x8880, RZ ;  /* 0x00008880d8037816 */ /* 0x001fca00000000ff */
[----:B------:R-:W-:-:S07]  /*7ef0*/  IMAD R224, R3, R22, RZ ;  /* 0x0000001603e07224 */ /* 0x000fce00078e02ff */
.L_x_341:
[----:B------:R-:W-:Y:S05]  /*7f00*/  BSYNC B1 ;  /* 0x0000000000017941 */ /* 0x000fea0003800000 */
.L_x_340:
[----:B------:R-:W-:Y:S01]  /*7f10*/  @!P6 IMAD R81, R81, R23, R224 ;  /* 0x000000175151e224 */ /* 0x000fe200078e02e0 */
[----:B------:R-:W-:Y:S04]  /*7f20*/  BSSY B1, `(.L_x_342) ;  /* 0x0000006000017945 */ /* 0x000fe80003800000 */
[----:B------:R0:W-:Y:S01]  /*7f30*/  @!P6 STG.E.U8 desc[UR36][R218.64+0x71], R81 ;  /* 0x00007151da00e986 */ /* 0x0001e2000c101124 */
[----:B------:R-:W-:Y:S05]  /*7f40*/  @P2 BRA `(.L_x_343) ;  /* 0x00000000000c2947 */ /* 0x000fea0003800000 */
[----:B------:R-:W0:Y:S02]  /*7f50*/  LDG.E.U8 R216, desc[UR36][R8.64+0x70] ;  /* 0x0000702408d87981 */ /* 0x000e24000c1e1100 */
[----:B0-----:R-:W-:-:S05]  /*7f60*/  PRMT R3, R216, 0x8880, RZ ;  /* 0x00008880d8037816 */ /* 0x001fca00000000ff */
[----:B------:R-:W-:-:S07]  /*7f70*/  IMAD R224, R3, R22, RZ ;  /* 0x0000001603e07224 */ /* 0x000fce00078e02ff */
.L_x_343:
[----:B------:R-:W-:Y:S05]  /*7f80*/  BSYNC B1 ;  /* 0x0000000000017941 */ /* 0x000fea0003800000 */
.L_x_342:
        /* <DEDUP_REMOVED lines=12> */
.L_x_345:
[----:B------:R-:W-:Y:S05]  /*8050*/  BSYNC B1 ;  /* 0x0000000000017941 */ /* 0x000fea0003800000 */
.L_x_344:
[----:B------:R-:W-:Y:S01]  /*8060*/  @!P4 IMAD R83, R83, R23, R224 ;  /* 0x000000175353c224 */ /* 0x000fe200078e02e0 */
[----:B------:R-:W-:Y:S04]  /*8070*/  BSSY B1, `(.L_x_346) ;  /* 0x0000006000017945 */ /* 0x000fe80003800000 */
[----:B------:R0:W-:Y:S01]  /*8080*/  @!P4 STG.E.U8 desc[UR36][R14.64+0x71], R83 ;  /* 0x000071530e00c986 */ /* 0x0001e2000c101124 */
[----:B------:R-:W-:Y:S05]  /*8090*/  @P3 BRA `(.L_x_347) ;  /* 0x00000000000c3947 */ /* 0x000fea0003800000 */
[----:B------:R-:W0:Y:S02]  /*80a0*/  LDG.E.U8 R216, desc[UR36][R4.64+0x78] ;  /* 0x0000782404d87981 */ /* 0x000e24000c1e1100 */
[----:B0-----:R-:W-:-:S05]  /*80b0*/  PRMT R3, R216, 0x8880, RZ ;  /* 0x00008880d8037816 */ /* 0x001fca00000000ff */
[----:B------:R-:W-:-:S07]  /*80c0*/  IMAD R224, R3, R22, RZ ;  /* 0x0000001603e07224 */ /* 0x000fce00078e02ff */
.L_x_347:
[----:B------:R-:W-:Y:S05]  /*80d0*/  BSYNC B1 ;  /* 0x0000000000017941 */ /* 0x000fea0003800000 */
.L_x_346:
[----:B0-----:R-:W-:Y:S01]  /*80e0*/  @!P3 IMAD R3, R84, R23, R224 ;  /* 0x000000175403b224 */ /* 0x001fe200078e02e0 */
[----:B------:R-:W-:Y:S04]  /*80f0*/  BSSY B1, `(.L_x_348) ;  /* 0x0000006000017945 */ /* 0x000fe80003800000 */
[----:B------:R0:W-:Y:S01]  /*8100*/  @!P3 STG.E.U8 desc[UR36][R218.64+0x78], R3 ;  /* 0x00007803da00b986 */ /* 0x0001e2000c101124 */
[----:B------:R-:W-:Y:S05]  /*8110*/  @P5 BRA `(.L_x_349) ;  /* 0x00000000000c5947 */ /* 0x000fea0003800000 */
[----:B------:R-:W0:Y:S02]  /*8120*/  LDG.E.U8 R216, desc[UR36][R4.64+0x79] ;  /* 0x0000792404d87981 */ /* 0x000e24000c1e1100 */
[----:B0-----:R-:W-:-:S05]  /*8130*/  PRMT R3, R216, 0x8880, RZ ;  /* 0x00008880d8037816 */ /* 0x001fca00000000ff */
[----:B------:R-:W-:-:S07]  /*8140*/  IMAD R224, R3, R22, RZ ;  /* 0x0000001603e07224 */ /* 0x000fce00078e02ff */
.L_x_349:
[----:B------:R-:W-:Y:S05]  /*8150*/  BSYNC B1 ;  /* 0x0000000000017941 */ /* 0x000fea0003800000 */
.L_x_348:
[----:B------:R-:W-:Y:S01]  /*8160*/  @!P5 IMAD R85, R85, R23, R224 ;  /* 0x000000175555d224 */ /* 0x000fe200078e02e0 */
[----:B------:R-:W-:Y:S04]  /*8170*/  BSSY B1, `(.L_x_350) ;  /* 0x0000006000017945 */ /* 0x000fe80003800000 */
[----:B------:R0:W-:Y:S01]  /*8180*/  @!P5 STG.E.U8 desc[UR36][R218.64+0x79], R85 ;  /* 0x00007955da00d986 */ /* 0x0001e2000c101124 */
[----:B------:R-:W-:Y:S05]  /*8190*/  @P6 BRA `(.L_x_351) ;  /* 0x00000000000c6947 */ /* 0x000fea0003800000 */
[----:B------:R-:W0:Y:S02]  /*81a0*/  LDG.E.U8 R216, desc[UR36][R8.64+0x78] ;  /* 0x0000782408d87981 */ /* 0x000e24000c1e1100 */
[----:B0-----:R-:W-:-:S05]  /*81b0*/  PRMT R3, R216, 0x8880, RZ ;  /* 0x00008880d8037816 */ /* 0x001fca00000000ff */
[----:B------:R-:W-:-:S07]  /*81c0*/  IMAD R224, R3, R22, RZ ;  /* 0x0000001603e07224 */ /* 0x000fce00078e02ff */
.L_x_351:
[----:B------:R-:W-:Y:S05]  /*81d0*/  BSYNC B1 ;  /* 0x0000000000017941 */ /* 0x000fea0003800000 */
.L_x_350:
[----:B0-----:R-:W-:Y:S01]  /*81e0*/  @!P6 IMAD R3, R86, R23, R224 ;  /* 0x000000175603e224 */ /* 0x001fe200078e02e0 */
[----:B------:R-:W-:Y:S04]  /*81f0*/  BSSY B1, `(.L_x_352) ;  /* 0x0000006000017945 */ /* 0x000fe80003800000 */
[----:B------:R0:W-:Y:S01]  /*8200*/  @!P6 STG.E.U8 desc[UR36][R14.64+0x78], R3 ;  /* 0x000078030e00e986 */ /* 0x0001e2000c101124 */
[----:B------:R-:W-:Y:S05]  /*8210*/  @P2 BRA `(.L_x_353) ;  /* 0x00000000000c2947 */ /* 0x000fea0003800000 */
[----:B------:R-:W0:Y:S02]  /*8220*/  LDG.E.U8 R216, desc[UR36][R8.64+0x79] ;  /* 0x0000792408d87981 */ /* 0x000e24000c1e1100 */
[----:B0-----:R-:W-:-:S05]  /*8230*/  PRMT R3, R216, 0x8880, RZ ;  /* 0x00008880d8037816 */ /* 0x001fca00000000ff */
[----:B------:R-:W-:-:S07]  /*8240*/  IMAD R224, R3, R22, RZ ;  /* 0x0000001603e07224 */ /* 0x000fce00078e02ff */
.L_x_353:
[----:B------:R-:W-:Y:S05]  /*8250*/  BSYNC B1 ;  /* 0x0000000000017941 */ /* 0x000fea0003800000 */
.L_x_352:
        /* <DEDUP_REMOVED lines=12> */
.L_x_355:
[----:B------:R-:W-:Y:S05]  /*8320*/  BSYNC B1 ;  /* 0x0000000000017941 */ /* 0x000fea0003800000 */
.L_x_354:
[----:B0-----:R-:W-:Y:S01]  /*8330*/  @!P4 IMAD R3, R88, R23, R224 ;  /* 0x000000175803c224 */ /* 0x001fe200078e02e0 */
[----:B------:R-:W-:Y:S04]  /*8340*/  BSSY B1, `(.L_x_356) ;  /* 0x0000006000017945 */ /* 0x000fe80003800000 */
[----:B------:R0:W-:Y:S01]  /*8350*/  @!P4 STG.E.U8 desc[UR36][R218.64+0x80], R3 ;  /* 0x00008003da00c986 */ /* 0x0001e2000c101124 */
[----:B------:R-:W-:Y:S05]  /*8360*/  @P3 BRA `(.L_x_357) ;  /* 0x00000000000c3947 */ /* 0x000fea0003800000 */
[----:B------:R-:W0:Y:S02]  /*8370*/  LDG.E.U8 R216, desc[UR36][R4.64+0x81] ;  /* 0x0000812404d87981 */ /* 0x000e24000c1e1100 */
[----:B0-----:R-:W-:-:S05]  /*8380*/  PRMT R3, R216, 0x8880, RZ ;  /* 0x00008880d8037816 */ /* 0x001fca00000000ff */
[----:B------:R-:W-:-:S07]  /*8390*/  IMAD R224, R3, R22, RZ ;  /* 0x0000001603e07224 */ /* 0x000fce00078e02ff */
.L_x_357:
[----:B------:R-:W-:Y:S05]  /*83a0*/  BSYNC B1 ;  /* 0x0000000000017941 */ /* 0x000fea0003800000 */
.L_x_356:
[----:B------:R-:W-:Y:S01]  /*83b0*/  @!P3 IMAD R89, R89, R23, R224 ;  /* 0x000000175959b224 */ /* 0x000fe200078e02e0 */
[----:B------:R-:W-:Y:S04]  /*83c0*/  BSSY B1, `(.L_x_358) ;  /* 0x0000006000017945 */ /* 0x000fe80003800000 */
[----:B------:R0:W-:Y:S01]  /*83d0*/  @!P3 STG.E.U8 desc[UR36][R218.64+0x81], R89 ;  /* 0x00008159da00b986 */ /* 0x0001e2000c101124 */
[----:B------:R-:W-:Y:S05]  /*83e0*/  @P5 BRA `(.L_x_359) ;  /* 0x00000000000c5947 */ /* 0x000fea0003800000 */
[----:B------:R-:W0:Y:S02]  /*83f0*/  LDG.E.U8 R216, desc[UR36][R8.64+0x80] ;  /* 0x0000802408d87981 */ /* 0x000e24000c1e1100 */
[----:B0-----:R-:W-:-:S05]  /*8400*/  PRMT R3, R216, 0x8880, RZ ;  /* 0x00008880d8037816 */ /* 0x001fca00000000ff */
[----:B------:R-:W-:-:S07]  /*8410*/  IMAD R224, R3, R22, RZ ;  /* 0x0000001603e07224 */ /* 0x000fce00078e02ff */
.L_x_359:
[----:B------:R-:W-:Y:S05]  /*8420*/  BSYNC B1 ;  /* 0x0000000000017941 */ /* 0x000fea0003800000 */
.L_x_358:
[----:B0-----:R-:W-:Y:S01]  /*8430*/  @!P5 IMAD R3, R90, R23, R224 ;  /* 0x000000175a03d224 */ /* 0x001fe200078e02e0 */
[----:B------:R-:W-:Y:S04]  /*8440*/  BSSY B1, `(.L_x_360) ;  /* 0x0000006000017945 */ /* 0x000fe80003800000 */
[----:B------:R0:W-:Y:S01]  /*8450*/  @!P5 STG.E.U8 desc[UR36][R14.64+0x80], R3 ;  /* 0x000080030e00d986 */ /* 0x0001e2000c101124 */
[----:B------:R-:W-:Y:S05]  /*8460*/  @P6 BRA `(.L_x_361) ;  /* 0x00000000000c6947 */ /* 0x000fea0003800000 */
[----:B------:R-:W0:Y:S02]  /*8470*/  LDG.E.U8 R216, desc[UR36][R8.64+0x81] ;  /* 0x0000812408d87981 */ /* 0x000e24000c1e1100 */
[----:B0-----:R-:W-:-:S05]  /*8480*/  PRMT R3, R216, 0x8880, RZ ;  /* 0x00008880d8037816 */ /* 0x001fca00000000ff */
[----:B------:R-:W-:-:S07]  /*8490*/  IMAD R224, R3, R22, RZ ;  /* 0x0000001603e07224 */ /* 0x000fce00078e02ff */
.L_x_361:
[----:B------:R-:W-:Y:S05]  /*84a0*/  BSYNC B1 ;  /* 0x0000000000017941 */ /* 0x000fea0003800000 */
.L_x_360:
[----:B------:R-:W-:Y:S01]  /*84b0*/  @!P6 IMAD R91, R91, R23, R224 ;  /* 0x000000175b5be224 */ /* 0x000fe200078e02e0 */
[----:B------:R-:W-:Y:S04]  /*84c0*/  BSSY B1, `(.L_x_362) ;  /* 0x0000006000017945 */ /* 0x000fe80003800000 */
[----:B------:R0:W-:Y:S01]  /*84d0*/  @!P6 STG.E.U8 desc[UR36][R14.64+0x81], R91 ;  /* 0x0000815b0e00e986 */ /* 0x0001e2000c101124 */
[----:B------:R-:W-:Y:S05]  /*84e0*/  @P2 BRA `(.L_x_363) ;  /* 0x00000000000c2947 */ /* 0x000fea0003800000 */
[----:B------:R-:W0:Y:S02]  /*84f0*/  LDG.E.U8 R216, desc[UR36][R4.64+0x88] ;  /* 0x0000882404d87981 */ /* 0x000e24000c1e1100 */
[----:B0-----:R-:W-:-:S05]  /*8500*/  PRMT R3, R216, 0x8880, RZ ;  /* 0x00008880d8037816 */ /* 0x001fca00000000ff */
[----:B------:R-:W-:-:S07]  /*8510*/  IMAD R224, R3, R22, RZ ;  /* 0x0000001603e07224 */ /* 0x000fce00078e02ff */
.L_x_363:
[----:B------:R-:W-:Y:S05]  /*8520*/  BSYNC B1 ;  /* 0x0000000000017941 */ /* 0x000fea0003800000 */
.L_x_362:
        /* <DEDUP_REMOVED lines=12> */
.L_x_365:
[----:B------:R-:W-:Y:S05]  /*85f0*/  BSYNC B1 ;  /* 0x0000000000017941 */ /* 0x000fea0003800000 */
.L_x_364:
[----:B------:R-:W-:Y:S01]  /*8600*/  @!P4 IMAD R93, R93, R23, R224 ;  /* 0x000000175d5dc224 */ /* 0x000fe200078e02e0 */
[----:B------:R-:W-:Y:S04]  /*8610*/  BSSY B1, `(.L_x_366) ;  /* 0x0000006000017945 */ /* 0x000fe80003800000 */
[----:B------:R0:W-:Y:S01]  /*8620*/  @!P4 STG.E.U8 desc[UR36][R218.64+0x89], R93 ;  /* 0x0000895dda00c986 */ /* 0x0001e2000c101124 */
[----:B------:R-:W-:Y:S05]  /*8630*/  @P3 BRA `(.L_x_367) ;  /* 0x00000000000c3947 */ /* 0x000fea0003800000 */
[----:B------:R-:W0:Y:S02]  /*8640*/  LDG.E.U8 R216, desc[UR36][R8.64+0x88] ;  /* 0x0000882408d87981 */ /* 0x000e24000c1e1100 */
[----:B0-----:R-:W-:-:S05]  /*8650*/  PRMT R3, R216, 0x8880, RZ ;  /* 0x00008880d8037816 */ /* 0x001fca00000000ff */
[----:B------:R-:W-:-:S07]  /*8660*/  IMAD R224, R3, R22, RZ ;  /* 0x0000001603e07224 */ /* 0x000fce00078e02ff */
.L_x_367:
[----:B------:R-:W-:Y:S05]  /*8670*/  BSYNC B1 ;  /* 0x0000000000017941 */ /* 0x000fea0003800000 */
.L_x_366:
[----:B0-----:R-:W-:Y:S01]  /*8680*/  @!P3 IMAD R3, R94, R23, R224 ;  /* 0x000000175e03b224 */ /* 0x001fe200078e02e0 */
[----:B------:R-:W-:Y:S04]  /*8690*/  BSSY B1, `(.L_x_368) ;  /* 0x0000006000017945 */ /* 0x000fe80003800000 */
[----:B------:R0:W-:Y:S01]  /*86a0*/  @!P3 STG.E.U8 desc[UR36][R14.64+0x88], R3 ;  /* 0x000088030e00b986 */ /* 0x0001e2000c101124 */
[----:B------:R-:W-:Y:S05]  /*86b0*/  @P5 BRA `(.L_x_369) ;  /* 0x00000000000c5947 */ /* 0x000fea0003800000 */
[----:B------:R-:W0:Y:S02]  /*86c0*/  LDG.E.U8 R216, desc[UR36][R8.64+0x89] ;  /* 0x0000892408d87981 */ /* 0x000e24000c1e1100 */
[----:B0-----:R-:W-:-:S05]  /*86d0*/  PRMT R3, R216, 0x8880, RZ ;  /* 0x00008880d8037816 */ /* 0x001fca00000000ff */
[----:B------:R-:W-:-:S07]  /*86e0*/  IMAD R224, R3, R22, RZ ;  /* 0x0000001603e07224 */ /* 0x000fce00078e02ff */
.L_x_369:
[----:B------:R-:W-:Y:S05]  /*86f0*/  BSYNC B1 ;  /* 0x0000000000017941 */ /* 0x000fea0003800000 */
.L_x_368:
[----:B------:R-:W-:Y:S01]  /*8700*/  @!P5 IMAD R95, R95, R23, R224 ;  /* 0x000000175f5fd224 */ /* 0x000fe200078e02e0 */
[----:B------:R-:W-:Y:S04]  /*8710*/  BSSY B1, `(.L_x_370) ;  /* 0x0000006000017945 */ /* 0x000fe80003800000 */
[----:B------:R0:W-:Y:S01]  /*8720*/  @!P5 STG.E.U8 desc[UR36][R14.64+0x89], R95 ;  /* 0x0000895f0e00d986 */ /* 0x0001e2000c101124 */
[----:B------:R-:W-:Y:S05]  /*8730*/  @P6 BRA `(.L_x_371) ;  /* 0x00000000000c6947 */ /* 0x000fea0003800000 */
[----:B------:R-:W0:Y:S02]  /*8740*/  LDG.E.U8 R216, desc[UR36][R4.64+0x90] ;  /* 0x0000902404d87981 */ /* 0x000e24000c1e1100 */
[----:B0-----:R-:W-:-:S05]  /*8750*/  PRMT R3, R216, 0x8880, RZ ;  /* 0x00008880d8037816 */ /* 0x001fca00000000ff */
[----:B------:R-:W-:-:S07]  /*8760*/  IMAD R224, R3, R22, RZ ;  /* 0x0000001603e07224 */ /* 0x000fce00078e02ff */
.L_x_371:
[----:B------:R-:W-:Y:S05]  /*8770*/  BSYNC B1 ;  /* 0x0000000000017941 */ /* 0x000fea0003800000 */
.L_x_370:
[----:B0-----:R-:W-:Y:S01]  /*8780*/  @!P6 IMAD R3, R96, R23, R224 ;  /* 0x000000176003e224 */ /* 0x001fe200078e02e0 */
[----:B------:R-:W-:Y:S04]  /*8790*/  BSSY B1, `(.L_x_372) ;  /* 0x0000006000017945 */ /* 0x000fe80003800000 */
[----:B------:R0:W-:Y:S01]  /*87a0*/  @!P6 STG.E.U8 desc[UR36][R218.64+0x90], R3 ;  /* 0x00009003da00e986 */ /* 0x0001e2000c101124 */
[----:B------:R-:W-:Y:S05]  /*87b0*/  @P2 BRA `(.L_x_373) ;  /* 0x00000000000c2947 */ /* 0x000fea0003800000 */
[----:B------:R-:W0:Y:S02]  /*87c0*/  LDG.E.U8 R216, desc[UR36][R4.64+0x91] ;  /* 0x0000912404d87981 */ /* 0x000e24000c1e1100 */
[----:B0-----:R-:W-:-:S05]  /*87d0*/  PRMT R3, R216, 0x8880, RZ ;  /* 0x00008880d8037816 */ /* 0x001fca00000000ff */
[----:B------:R-:W-:-:S07]  /*87e0*/  IMAD R224, R3, R22, RZ ;  /* 0x0000001603e07224 */ /* 0x000fce00078e02ff */
.L_x_373:
[----:B------:R-:W-:Y:S05]  /*87f0*/  BSYNC B1 ;  /* 0x0000000000017941 */ /* 0x000fea0003800000 */
.L_x_372:
        /* <DEDUP_REMOVED lines=12> */
.L_x_375:
[----:B------:R-:W-:Y:S05]  /*88c0*/  BSYNC B1 ;  /* 0x0000000000017941 */ /* 0x000fea0003800000 */
.L_x_374:
[----:B0-----:R-:W-:Y:S01]  /*88d0*/  @!P4 IMAD R3, R98, R23, R224 ;  /* 0x000000176203c224 */ /* 0x001fe200078e02e0 */
[----:B------:R-:W-:Y:S04]  /*88e0*/  BSSY B1, `(.L_x_376) ;  /* 0x0000006000017945 */ /* 0x000fe80003800000 */
[----:B------:R0:W-:Y:S01]  /*88f0*/  @!P4 STG.E.U8 desc[UR36][R14.64+0x90], R3 ;  /* 0x000090030e00c986 */ /* 0x0001e2000c101124 */
[----:B------:R-:W-:Y:S05]  /*8900*/  @P3 BRA `(.L_x_377) ;  /* 0x00000000000c3947 */ /* 0x000fea0003800000 */
[----:B------:R-:W0:Y:S02]  /*8910*/  LDG.E.U8 R216, desc[UR36][R8.64+0x91] ;  /* 0x0000912408d87981 */ /* 0x000e24000c1e1100 */
[----:B0-----:R-:W-:-:S05]  /*8920*/  PRMT R3, R216, 0x8880, RZ ;  /* 0x00008880d8037816 */ /* 0x001fca00000000ff */
[----:B------:R-:W-:-:S07]  /*8930*/  IMAD R224, R3, R22, RZ ;  /* 0x0000001603e07224 */ /* 0x000fce00078e02ff */
.L_x_377:
[----:B------:R-:W-:Y:S05]  /*8940*/  BSYNC B1 ;  /* 0x0000000000017941 */ /* 0x000fea0003800000 */
.L_x_376:
[----:B------:R-:W-:Y:S01]  /*8950*/  @!P3 IMAD R99, R99, R23, R224 ;  /* 0x000000176363b224 */ /* 0x000fe200078e02e0 */
[----:B------:R-:W-:Y:S04]  /*8960*/  BSSY B1, `(.L_x_378) ;  /* 0x0000006000017945 */ /* 0x000fe80003800000 */
[----:B------:R0:W-:Y:S01]  /*8970*/  @!P3 STG.E.U8 desc[UR36][R14.64+0x91], R99 ;  /* 0x000091630e00b986 */ /* 0x0001e2000c101124 */
[----:B------:R-:W-:Y:S05]  /*8980*/  @P5 BRA `(.L_x_379) ;  /* 0x00000000000c5947 */ /* 0x000fea0003800000 */
[----:B------:R-:W0:Y:S02]  /*8990*/  LDG.E.U8 R216, desc[UR36][R4.64+0x98] ;  /* 0x0000982404d87981 */ /* 0x000e24000c1e1100 */
[----:B0-----:R-:W-:-:S05]  /*89a0*/  PRMT R3, R216, 0x8880, RZ ;  /* 0x00008880d8037816 */ /* 0x001fca00000000ff */
[----:B------:R-:W-:-:S07]  /*89b0*/  IMAD R224, R3, R22, RZ ;  /* 0x0000001603e07224 */ /* 0x000fce00078e02ff */
.L_x_379:
[----:B------:R-:W-:Y:S05]  /*89c0*/  BSYNC B1 ;  /* 0x0000000000017941 */ /* 0x000fea0003800000 */
.L_x_378:
[----:B0-----:R-:W-:Y:S01]  /*89d0*/  @!P5 IMAD R3, R100, R23, R224 ;  /* 0x000000176403d224 */ /* 0x001fe200078e02e0 */
[----:B------:R-:W-:Y:S04]  /*89e0*/  BSSY B1, `(.L_x_380) ;  /* 0x0000006000017945 */ /* 0x000fe80003800000 */
[----:B------:R0:W-:Y:S01]  /*89f0*/  @!P5 STG.E.U8 desc[UR36][R218.64+0x98], R3 ;  /* 0x00009803da00d986 */ /* 0x0001e2000c101124 */
[----:B------:R-:W-:Y:S05]  /*8a00*/  @P6 BRA `(.L_x_381) ;  /* 0x00000000000c6947 */ /* 0x000fea0003800000 */
[----:B------:R-:W0:Y:S02]  /*8a10*/  LDG.E.U8 R216, desc[UR36][R4.64+0x99] ;  /* 0x0000992404d87981 */ /* 0x000e24000c1e1100 */
[----:B0-----:R-:W-:-:S05]  /*8a20*/  PRMT R3, R216, 0x8880, RZ ;  /* 0x00008880d8037816 */ /* 0x001fca00000000ff */
[----:B------:R-:W-:-:S07]  /*8a30*/  IMAD R224, R3, R22, RZ ;  /* 0x0000001603e07224 */ /* 0x000fce00078e02ff */
.L_x_381:
[----:B------:R-:W-:Y:S05]  /*8a40*/  BSYNC B1 ;  /* 0x0000000000017941 */ /* 0x000fea0003800000 */
.L_x_380:
[----:B------:R-:W-:Y:S01]  /*8a50*/  @!P6 IMAD R101, R101, R23, R224 ;  /* 0x000000176565e224 */ /* 0x000fe200078e02e0 */
[----:B------:R-:W-:Y:S04]  /*8a60*/  BSSY B1, `(.L_x_382) ;  /* 0x0000006000017945 */ /* 0x000fe80003800000 */
[----:B------:R0:W-:Y:S01]  /*8a70*/  @!P6 STG.E.U8 desc[UR36][R218.64+0x99], R101 ;  /* 0x00009965da00e986 */ /* 0x0001e2000c101124 */
[----:B------:R-:W-:Y:S05]  /*8a80*/  @P2 BRA `(.L_x_383) ;  /* 0x00000000000c2947 */ /* 0x000fea0003800000 */
[----:B------:R-:W0:Y:S02]  /*8a90*/  LDG.E.U8 R216, desc[UR36][R8.64+0x98] ;  /* 0x0000982408d87981 */ /* 0x000e24000c1e1100 */
[----:B0-----:R-:W-:-:S05]  /*8aa0*/  PRMT R3, R216, 0x8880, RZ ;  /* 0x00008880d8037816 */ /* 0x001fca00000000ff */
[----:B------:R-:W-:-:S07]  /*8ab0*/  IMAD R224, R3, R22, RZ ;  /* 0x0000001603e07224 */ /* 0x000fce00078e02ff */
.L_x_383:
[----:B------:R-:W-:Y:S05]  /*8ac0*/  BSYNC B1 ;  /* 0x0000000000017941 */ /* 0x000fea0003800000 */
.L_x_382:
        /* <DEDUP_REMOVED lines=12> */
.L_x_385:
[----:B------:R-:W-:Y:S05]  /*8b90*/  BSYNC B1 ;  /* 0x0000000000017941 */ /* 0x000fea0003800000 */
.L_x_384:
[----:B------:R-:W-:Y:S01]  /*8ba0*/  @!P4 IMAD R103, R103, R23, R224 ;  /* 0x000000176767c224 */ /* 0x000fe200078e02e0 */
[----:B------:R-:W-:Y:S04]  /*8bb0*/  BSSY B1, `(.L_x_386) ;  /* 0x0000006000017945 */ /* 0x000fe80003800000 */
[----:B------:R0:W-:Y:S01]  /*8bc0*/  @!P4 STG.E.U8 desc[UR36][R14.64+0x99], R103 ;  /* 0x000099670e00c986 */ /* 0x0001e2000c101124 */
[----:B------:R-:W-:Y:S05]  /*8bd0*/  @P3 BRA `(.L_x_387) ;  /* 0x00000000000c3947 */ /* 0x000fea0003800000 */
[----:B------:R-:W0:Y:S02]  /*8be0*/  LDG.E.U8 R216, desc[UR36][R4.64+0xa0] ;  /* 0x0000a02404d87981 */ /* 0x000e24000c1e1100 */
[----:B0-----:R-:W-:-:S05]  /*8bf0*/  PRMT R3, R216, 0x8880, RZ ;  /* 0x00008880d8037816 */ /* 0x001fca00000000ff */
[----:B------:R-:W-:-:S07]  /*8c00*/  IMAD R224, R3, R22, RZ ;  /* 0x0000001603e07224 */ /* 0x000fce00078e02ff */
.L_x_387:
[----:B------:R-:W-:Y:S05]  /*8c10*/  BSYNC B1 ;  /* 0x0000000000017941 */ /* 0x000fea0003800000 */
.L_x_386:
[----:B0-----:R-:W-:Y:S01]  /*8c20*/  @!P3 IMAD R3, R104, R23, R224 ;  /* 0x000000176803b224 */ /* 0x001fe200078e02e0 */
[----:B------:R-:W-:Y:S04]  /*8c30*/  BSSY B1, `(.L_x_388) ;  /* 0x0000006000017945 */ /* 0x000fe80003800000 */
[----:B------:R0:W-:Y:S01]  /*8c40*/  @!P3 STG.E.U8 desc[UR36][R218.64+0xa0], R3 ;  /* 0x0000a003da00b986 */ /* 0x0001e2000c101124 */
[----:B------:R-:W-:Y:S05]  /*8c50*/  @P5 BRA `(.L_x_389) ;  /* 0x00000000000c5947 */ /* 0x000fea0003800000 */
[----:B------:R-:W0:Y:S02]  /*8c60*/  LDG.E.U8 R216, desc[UR36][R4.64+0xa1] ;  /* 0x0000a12404d87981 */ /* 0x000e24000c1e1100 */
[----:B0-----:R-:W-:-:S05]  /*8c70*/  PRMT R3, R216, 0x8880, RZ ;  /* 0x00008880d8037816 */ /* 0x001fca00000000ff */
[----:B------:R-:W-:-:S07]  /*8c80*/  IMAD R224, R3, R22, RZ ;  /* 0x0000001603e07224 */ /* 0x000fce00078e02ff */
.L_x_389:
[----:B------:R-:W-:Y:S05]  /*8c90*/  BSYNC B1 ;  /* 0x0000000000017941 */ /* 0x000fea0003800000 */
.L_x_388:
[----:B------:R-:W-:Y:S01]  /*8ca0*/  @!P5 IMAD R105, R105, R23, R224 ;  /* 0x000000176969d224 */ /* 0x000fe200078e02e0 */
[----:B------:R-:W-:Y:S04]  /*8cb0*/  BSSY B1, `(.L_x_390) ;  /* 0x0000006000017945 */ /* 0x000fe80003800000 */
[----:B------:R0:W-:Y:S01]  /*8cc0*/  @!P5 STG.E.U8 desc[UR36][R218.64+0xa1], R105 ;  /* 0x0000a169da00d986 */ /* 0x0001e2000c101124 */
[----:B------:R-:W-:Y:S05]  /*8cd0*/  @P6 BRA `(.L_x_391) ;  /* 0x00000000000c6947 */ /* 0x000fea0003800000 */
[----:B------:R-:W0:Y:S02]  /*8ce0*/  LDG.E.U8 R216, desc[UR36][R8.64+0xa0] ;  /* 0x0000a02408d87981 */ /* 0x000e24000c1e1100 */
[----:B0-----:R-:W-:-:S05]  /*8cf0*/  PRMT R3, R216, 0x8880, RZ ;  /* 0x00008880d8037816 */ /* 0x001fca00000000ff */
[----:B------:R-:W-:-:S07]  /*8d00*/  IMAD R224, R3, R22, RZ ;  /* 0x0000001603e07224 */ /* 0x000fce00078e02ff */
.L_x_391:
[----:B------:R-:W-:Y:S05]  /*8d10*/  BSYNC B1 ;  /* 0x0000000000017941 */ /* 0x000fea0003800000 */
.L_x_390:
[----:B0-----:R-:W-:Y:S01]  /*8d20*/  @!P6 IMAD R3, R106, R23, R224 ;  /* 0x000000176a03e224 */ /* 0x001fe200078e02e0 */
[----:B------:R-:W-:Y:S04]  /*8d30*/  BSSY B1, `(.L_x_392) ;  /* 0x0000006000017945 */ /* 0x000fe80003800000 */
[----:B------:R0:W-:Y:S01]  /*8d40*/  @!P6 STG.E.U8 desc[UR36][R14.64+0xa0], R3 ;  /* 0x0000a0030e00e986 */ /* 0x0001e2000c101124 */
[----:B------:R-:W-:Y:S05]  /*8d50*/  @P2 BRA `(.L_x_393) ;  /* 0x00000000000c2947 */ /* 0x000fea0003800000 */
[----:B------:R-:W0:Y:S02]  /*8d60*/  LDG.E.U8 R216, desc[UR36][R8.64+0xa1] ;  /* 0x0000a12408d87981 */ /* 0x000e24000c1e1100 */
[----:B0-----:R-:W-:-:S05]  /*8d70*/  PRMT R3, R216, 0x8880, RZ ;  /* 0x00008880d8037816 */ /* 0x001fca00000000ff */
[----:B------:R-:W-:-:S07]  /*8d80*/  IMAD R224, R3, R22, RZ ;  /* 0x0000001603e07224 */ /* 0x000fce00078e02ff */
.L_x_393:
[----:B------:R-:W-:Y:S05]  /*8d90*/  BSYNC B1 ;  /* 0x0000000000017941 */ /* 0x000fea0003800000 */
.L_x_392:
        /* <DEDUP_REMOVED lines=12> */
.L_x_395:
[----:B------:R-:W-:Y:S05]  /*8e60*/  BSYNC B1 ;  /* 0x0000000000017941 */ /* 0x000fea0003800000 */
.L_x_394:
[----:B0-----:R-:W-:Y:S01]  /*8e70*/  @!P5 IMAD R3, R108, R23, R224 ;  /* 0x000000176c03d224 */ /* 0x001fe200078e02e0 */
[----:B------:R-:W-:Y:S04]  /*8e80*/  BSSY B1, `(.L_x_396) ;  /* 0x0000006000017945 */ /* 0x000fe80003800000 */
[----:B------:R0:W-:Y:S01]  /*8e90*/  @!P5 STG.E.U8 desc[UR36][R218.64+0xa8], R3 ;  /* 0x0000a803da00d986 */ /* 0x0001e2000c101124 */
[----:B------:R-:W-:Y:S05]  /*8ea0*/  @P3 BRA `(.L_x_397) ;  /* 0x00000000000c3947 */ /* 0x000fea0003800000 */
[----:B------:R-:W0:Y:S02]  /*8eb0*/  LDG.E.U8 R216, desc[UR36][R4.64+0xa9] ;  /* 0x0000a92404d87981 */ /* 0x000e24000c1e1100 */
[----:B0-----:R-:W-:-:S05]  /*8ec0*/  PRMT R3, R216, 0x8880, RZ ;  /* 0x00008880d8037816 */ /* 0x001fca00000000ff */
[----:B------:R-:W-:-:S07]  /*8ed0*/  IMAD R224, R3, R22, RZ ;  /* 0x0000001603e07224 */ /* 0x000fce00078e02ff */
.L_x_397:
[----:B------:R-:W-:Y:S05]  /*8ee0*/  BSYNC B1 ;  /* 0x0000000000017941 */ /* 0x000fea0003800000 */
.L_x_396:
[----:B------:R-:W-:Y:S01]  /*8ef0*/  @!P3 IMAD R109, R109, R23, R224 ;  /* 0x000000176d6db224 */ /* 0x000fe200078e02e0 */
[----:B------:R-:W-:Y:S04]  /*8f00*/  BSSY B1, `(.L_x_398) ;  /* 0x0000006000017945 */ /* 0x000fe80003800000 */
[----:B------:R0:W-:Y:S01]  /*8f10*/  @!P3 STG.E.U8 desc[UR36][R218.64+0xa9], R109 ;  /* 0x0000a96dda00b986 */ /* 0x0001e2000c101124 */
[----:B------:R-:W-:Y:S05]  /*8f20*/  @P2 BRA `(.L_x_399) ;  /* 0x00000000000c2947 */ /* 0x000fea0003800000 */
[----:B------:R-:W0:Y:S02]  /*8f30*/  LDG.E.U8 R216, desc[UR36][R8.64+0xa8] ;  /* 0x0000a82408d87981 */ /* 0x000e24000c1e1100 */
[----:B0-----:R-:W-:-:S05]  /*8f40*/  PRMT R3, R216, 0x8880, RZ ;  /* 0x00008880d8037816 */ /* 0x001fca00000000ff */
[----:B------:R-:W-:-:S07]  /*8f50*/  IMAD R224, R3, R22, RZ ;  /* 0x0000001603e07224 */ /* 0x000fce00078e02ff */
.L_x_399:
[----:B------:R-:W-:Y:S05]  /*8f60*/  BSYNC B1 ;  /* 0x0000000000017941 */ /* 0x000fea0003800000 */
.L_x_398:
[----:B0-----:R-:W-:Y:S01]  /*8f70*/  @!P2 IMAD R3, R110, R23, R224 ;  /* 0x000000176e03a224 */ /* 0x001fe200078e02e0 */
[----:B------:R-:W-:Y:S04]  /*8f80*/  BSSY B1, `(.L_x_400) ;  /* 0x0000006000017945 */ /* 0x000fe80003800000 */
[----:B------:R0:W-:Y:S01]  /*8f90*/  @!P2 STG.E.U8 desc[UR36][R14.64+0xa8], R3 ;  /* 0x0000a8030e00a986 */ /* 0x0001e2000c101124 */
[----:B------:R-:W-:Y:S05]  /*8fa0*/  @P6 BRA `(.L_x_401) ;  /* 0x00000000000c6947 */ /* 0x000fea0003800000 */
[----:B------:R-:W0:Y:S02]  /*8fb0*/  LDG.E.U8 R216, desc[UR36][R8.64+0xa9] ;  /* 0x0000a92408d87981 */ /* 0x000e24000c1e1100 */
[----:B0-----:R-:W-:-:S05]  /*8fc0*/  PRMT R3, R216, 0x8880, RZ ;  /* 0x00008880d8037816 */ /* 0x001fca00000000ff */
[----:B------:R-:W-:-:S07]  /*8fd0*/  IMAD R224, R3, R22, RZ ;  /* 0x0000001603e07224 */ /* 0x000fce00078e02ff */
.L_x_401:
[----:B------:R-:W-:Y:S05]  /*8fe0*/  BSYNC B1 ;  /* 0x0000000000017941 */ /* 0x000fea0003800000 */
.L_x_400:
[----:B------:R-:W-:Y:S01]  /*8ff0*/  @!P6 IMAD R111, R111, R23, R224 ;  /* 0x000000176f6fe224 */ /* 0x000fe200078e02e0 */
[----:B------:R-:W-:Y:S04]  /*9000*/  BSSY B1, `(.L_x_402) ;  /* 0x0000006000017945 */ /* 0x000fe80003800000 */
[----:B------:R0:W-:Y:S01]  /*9010*/  @!P6 STG.E.U8 desc[UR36][R14.64+0xa9], R111 ;  /* 0x0000a96f0e00e986 */ /* 0x0001e2000c101124 */
[----:B------:R-:W-:Y:S05]  /*9020*/  @P4 BRA `(.L_x_403) ;  /* 0x00000000000c4947 */ /* 0x000fea0003800000 */
[----:B------:R-:W0:Y:S02]  /*9030*/  LDG.E.U8 R216, desc[UR36][R4.64+0xb0] ;  /* 0x0000b02404d87981 */ /* 0x000e24000c1e1100 */
[----:B0-----:R-:W-:-:S05]  /*9040*/  PRMT R3, R216, 0x8880, RZ ;  /* 0x00008880d8037816 */ /* 0x001fca00000000ff */
[----:B------:R-:W-:-:S07]  /*9050*/  IMAD R224, R3, R22, RZ ;  /* 0x0000001603e07224 */ /* 0x000fce00078e02ff */
.L_x_403:
[----:B------:R-:W-:Y:S05]  /*9060*/  BSYNC B1 ;  /* 0x0000000000017941 */ /* 0x000fea0003800000 */
.L_x_402:
[----:B------:R-:W-:Y:S01]  /*9070*/  ISETP.LT.OR P3, PT, R0, 0xb2, !P1 ;  /* 0x000000b20000780c */ /* 0x000fe20004f61670 */
[----:B0-----:R-:W-:Y:S01]  /*9080*/  @!P4 IMAD R3, R112, R23, R224 ;  /* 0x000000177003c224 */ /* 0x001fe200078e02e0 */
[----:B------:R-:W-:Y:S01]  /*9090*/  BSSY B1, `(.L_x_404) ;  /* 0x000000b000017945 */ /* 0x000fe20003800000 */
[C---:B------:R-:W-:Y:S02]  /*90a0*/  ISETP.LT.OR P2, PT, R0.reuse, 0xb1, !P0 ;  /* 0x000000b10000780c */ /* 0x040fe40004741670 */
[C---:B------:R-:W-:Y:S01]  /*90b0*/  ISETP.LT.OR P5, PT, R0.reuse, 0xb2, !P0 ;  /* 0x000000b20000780c */ /* 0x040fe200047a1670 */
[----:B------:R0:W-:Y:S01]  /*90c0*/  @!P4 STG.E.U8 desc[UR36][R218.64+0xb0], R3 ;  /* 0x0000b003da00c986 */ /* 0x0001e2000c101124 */
[C---:B------:R-:W-:Y:S02]  /*90d0*/  ISETP.LT.OR P4, PT, R0.reuse, 0xb9, !P1 ;  /* 0x000000b90000780c */ /* 0x040fe40004f81670 */
[C---:B------:R-:W-:Y:S02]  /*90e0*/  ISETP.LT.OR P1, PT, R0.reuse, 0xba, !P1 ;  /* 0x000000ba0000780c */ /* 0x040fe40004f21670 */
[----:B------:R-:W-:-:S02]  /*90f0*/  ISETP.LT.OR P6, PT, R0, 0xb9, !P0 ;  /* 0x000000b90000780c */ /* 0x000fc400047c1670 */
[----:B------:R-:W-:Y:S11]  /*9100*/  @P3 BRA `(.L_x_405) ;  /* 0x00000000000c3947 */ /* 0x000ff60003800000 */
[----:B------:R-:W0:Y:S02]  /*9110*/  LDG.E.U8 R216, desc[UR36][R4.64+0xb1] ;  /* 0x0000b12404d87981 */ /* 0x000e24000c1e1100 */
[----:B0-----:R-:W-:-:S05]  /*9120*/  PRMT R3, R216, 0x8880, RZ ;  /* 0x00008880d8037816 */ /* 0x001fca00000000ff */
[----:B------:R-:W-:-:S07]  /*9130*/  IMAD R224, R3, R22, RZ ;  /* 0x0000001603e07224 */ /* 0x000fce00078e02ff */
.L_x_405:
[----:B------:R-:W-:Y:S05]  /*9140*/  BSYNC B1 ;  /* 0x0000000000017941 */ /* 0x000fea0003800000 */
.L_x_404:
[----:B------:R-:W-:Y:S01]  /*9150*/  @!P3 IMAD R113, R113, R23, R224 ;  /* 0x000000177171b224 */ /* 0x000fe200078e02e0 */
[----:B------:R-:W-:Y:S04]  /*9160*/  BSSY B1, `(.L_x_406) ;  /* 0x0000006000017945 */ /* 0x000fe80003800000 */
[----:B------:R0:W-:Y:S01]  /*9170*/  @!P3 STG.E.U8 desc[UR36][R218.64+0xb1], R113 ;  /* 0x0000b171da00b986 */ /* 0x0001e2000c101124 */
[----:B------:R-:W-:Y:S05]  /*9180*/  @P2 BRA `(.L_x_407) ;  /* 0x00000000000c2947 */ /* 0x000fea0003800000 */
[----:B------:R-:W0:Y:S02]  /*9190*/  LDG.E.U8 R216, desc[UR36][R8.64+0xb0] ;  /* 0x0000b02408d87981 */ /* 0x000e24000c1e1100 */
[----:B0-----:R-:W-:-:S05]  /*91a0*/  PRMT R3, R216, 0x8880, RZ ;  /* 0x00008880d8037816 */ /* 0x001fca00000000ff */
[----:B------:R-:W-:-:S07]  /*91b0*/  IMAD R224, R3, R22, RZ ;  /* 0x0000001603e07224 */ /* 0x000fce00078e02ff */
.L_x_407:
[----:B------:R-:W-:Y:S05]  /*91c0*/  BSYNC B1 ;  /* 0x0000000000017941 */ /* 0x000fea0003800000 */
.L_x_406:
[----:B0-----:R-:W-:Y:S01]  /*91d0*/  @!P2 IMAD R3, R114, R23, R224 ;  /* 0x000000177203a224 */ /* 0x001fe200078e02e0 */
[----:B------:R-:W-:Y:S04]  /*91e0*/  BSSY B1, `(.L_x_408) ;  /* 0x0000006000017945 */ /* 0x000fe80003800000 */
[----:B------:R0:W-:Y:S01]  /*91f0*/  @!P2 STG.E.U8 desc[UR36][R14.64+0xb0], R3 ;  /* 0x0000b0030e00a986 */ /* 0x0001e2000c101124 */
[----:B------:R-:W-:Y:S05]  /*9200*/  @P5 BRA `(.L_x_409) ;  /* 0x00000000000c5947 */ /* 0x000fea0003800000 */
[----:B------:R-:W0:Y:S02]  /*9210*/  LDG.E.U8 R216, desc[UR36][R8.64+0xb1] ;  /* 0x0000b12408d87981 */ /* 0x000e24000c1e1100 */
[----:B0-----:R-:W-:-:S05]  /*9220*/  PRMT R3, R216, 0x8880, RZ ;  /* 0x00008880d8037816 */ /* 0x001fca00000000ff */
[----:B------:R-:W-:-:S07]  /*9230*/  IMAD R224, R3, R22, RZ ;  /* 0x0000001603e07224 */ /* 0x000fce00078e02ff */
.L_x_409:
[----:B------:R-:W-:Y:S05]  /*9240*/  BSYNC B1 ;  /* 0x0000000000017941 */ /* 0x000fea0003800000 */
.L_x_408:
[----:B------:R-:W-:Y:S01]  /*9250*/  @!P5 IMAD R115, R115, R23, R224 ;  /* 0x000000177373d224 */ /* 0x000fe200078e02e0 */
[----:B------:R-:W-:Y:S04]  /*9260*/  BSSY B1, `(.L_x_410) ;  /* 0x0000006000017945 */ /* 0x000fe80003800000 */
[----:B------:R0:W-:Y:S01]  /*9270*/  @!P5 STG.E.U8 desc[UR36][R14.64+0xb1], R115 ;  /* 0x0000b1730e00d986 */ /* 0x0001e2000c101124 */
[----:B------:R-:W-:Y:S05]  /*9280*/  @P4 BRA `(.L_x_411) ;  /* 0x00000000000c4947 */ /* 0x000fea0003800000 */
[----:B------:R-:W0:Y:S02]  /*9290*/  LDG.E.U8 R216, desc[UR36][R4.64+0xb8] ;  /* 0x0000b82404d87981 */ /* 0x000e24000c1e1100 */
[----:B0-----:R-:W-:-:S05]  /*92a0*/  PRMT R3, R216, 0x8880, RZ ;  /* 0x00008880d8037816 */ /* 0x001fca00000000ff */
[----:B------:R-:W-:-:S07]  /*92b0*/  IMAD R224, R3, R22, RZ ;  /* 0x0000001603e07224 */ /* 0x000fce00078e02ff */
.L_x_411:
[----:B------:R-:W-:Y:S05]  /*92c0*/  BSYNC B1 ;  /* 0x0000000000017941 */ /* 0x000fea0003800000 */
.L_x_410:
[----:B0-----:R-:W-:Y:S01]  /*92d0*/  @!P4 IMAD R3, R116, R23, R224 ;  /* 0x000000177403c224 */ /* 0x001fe200078e02e0 */
[----:B------:R-:W-:Y:S04]  /*92e0*/  BSSY B1, `(.L_x_412) ;  /* 0x0000006000017945 */ /* 0x000fe80003800000 */
[----:B------:R0:W-:Y:S01]  /*92f0*/  @!P4 STG.E.U8 desc[UR36][R218.64+0xb8], R3 ;  /* 0x0000b803da00c986 */ /* 0x0001e2000c101124 */
[----:B------:R-:W-:Y:S05]  /*9300*/  @P1 BRA `(.L_x_413) ;  /* 0x00000000000c1947 */ /* 0x000fea0003800000 */
[----:B------:R-:W0:Y:S02]  /*9310*/  LDG.E.U8 R216, desc[UR36][R4.64+0xb9] ;  /* 0x0000b92404d87981 */ /* 0x000e24000c1e1100 */
[----:B0-----:R-:W-:-:S05]  /*9320*/  PRMT R3, R216, 0x8880, RZ ;  /* 0x00008880d8037816 */ /* 0x001fca00000000ff */
[----:B------:R-:W-:-:S07]  /*9330*/  IMAD R224, R3, R22, RZ ;  /* 0x0000001603e07224 */ /* 0x000fce00078e02ff */
.L_x_413:
[----:B------:R-:W-:Y:S05]  /*9340*/  BSYNC B1 ;  /* 0x0000000000017941 */ /* 0x000fea0003800000 */
.L_x_412:
[----:B------:R-:W-:Y:S01]  /*9350*/  @!P1 IMAD R117, R117, R23, R224 ;  /* 0x0000001775759224 */ /* 0x000fe200078e02e0 */
[----:B------:R-:W-:Y:S04]  /*9360*/  BSSY B1, `(.L_x_414) ;  /* 0x0000006000017945 */ /* 0x000fe80003800000 */
[----:B------:R0:W-:Y:S01]  /*9370*/  @!P1 STG.E.U8 desc[UR36][R218.64+0xb9], R117 ;  /* 0x0000b975da009986 */ /* 0x0001e2000c101124 */
[----:B------:R-:W-:Y:S05]  /*9380*/  @P6 BRA `(.L_x_415) ;  /* 0x00000000000c6947 */ /* 0x000fea0003800000 */
[----:B------:R-:W0:Y:S02]  /*9390*/  LDG.E.U8 R216, desc[UR36][R8.64+0xb8] ;  /* 0x0000b82408d87981 */ /* 0x000e24000c1e1100 */
[----:B0-----:R-:W-:-:S05]  /*93a0*/  PRMT R3, R216, 0x8880, RZ ;  /* 0x00008880d8037816 */ /* 0x001fca00000000ff */
[----:B------:R-:W-:-:S07]  /*93b0*/  IMAD R224, R3, R22, RZ ;  /* 0x0000001603e07224 */ /* 0x000fce00078e02ff */
.L_x_415:
[----:B------:R-:W-:Y:S05]  /*93c0*/  BSYNC B1 ;  /* 0x0000000000017941 */ /* 0x000fea0003800000 */
.L_x_414:
[----:B0-----:R-:W-:Y:S01]  /*93d0*/  @!P6 IMAD R3, R118, R23, R224 ;  /* 0x000000177603e224 */ /* 0x001fe200078e02e0 */
[----:B------:R-:W-:Y:S01]  /*93e0*/  ISETP.LT.OR P0, PT, R0, 0xba, !P0 ;  /* 0x000000ba0000780c */ /* 0x000fe20004701670 */
[----:B------:R-:W-:Y:S03]  /*93f0*/  BSSY B1, `(.L_x_416) ;  /* 0x0000006000017945 */ /* 0x000fe60003800000 */
[----:B------:R0:W-:Y:S09]  /*9400*/  @!P6 STG.E.U8 desc[UR36][R14.64+0xb8], R3 ;  /* 0x0000b8030e00e986 */ /* 0x0001f2000c101124 */
[----:B------:R-:W-:Y:S05]  /*9410*/  @P0 BRA `(.L_x_417) ;  /* 0x00000000000c0947 */ /* 0x000fea0003800000 */
[----:B------:R-:W0:Y:S02]  /*9420*/  LDG.E.U8 R216, desc[UR36][R8.64+0xb9] ;  /* 0x0000b92408d87981 */ /* 0x000e24000c1e1100 */
[----:B0-----:R-:W-:-:S05]  /*9430*/  PRMT R3, R216, 0x8880, RZ ;  /* 0x00008880d8037816 */ /* 0x001fca00000000ff */
[----:B------:R-:W-:-:S07]  /*9440*/  IMAD R224, R3, R22, RZ ;  /* 0x0000001603e07224 */ /* 0x000fce00078e02ff */
.L_x_417:
[----:B------:R-:W-:Y:S05]  /*9450*/  BSYNC B1 ;  /* 0x0000000000017941 */ /* 0x000fea0003800000 */
.L_x_416:
[----:B------:R-:W-:Y:S01]  /*9460*/  IMAD R119, R119, R23, R224 ;  /* 0x0000001777777224 */ /* 0x000fe200078e02e0 */
[----:B------:R-:W-:Y:S06]  /*9470*/  @P0 BRA `(.L_x_418) ;  /* 0x0000002400180947 */ /* 0x000fec0003800000 */
[----:B------:R0:W-:Y:S01]  /*9480*/  STG.E.U8 desc[UR36][R14.64+0xb9], R119 ;  /* 0x0000b9770e007986 */ /* 0x0001e2000c101124 */
[----:B------:R-:W-:Y:S05]  /*9490*/  BRA `(.L_x_418) ;  /* 0x0000002400107947 */ /* 0x000fea0003800000 */
.L_x_33:
[C---:B------:R-:W-:Y:S02]  /*94a0*/  ISETP.GE.AND P0, PT, R3.reuse, 0x1, PT ;  /* 0x000000010300780c */ /* 0x040fe40003f06270 */
[----:B------:R-:W-:Y:S02]  /*94b0*/  ISETP.GE.AND P2, PT, R3, 0x9, PT ;  /* 0x000000090300780c */ /* 0x000fe40003f46270 */
[C---:B------:R-:W-:Y:S02]  /*94c0*/  ISETP.LT.OR P1, PT, R0.reuse, 0x1, !P0 ;  /* 0x000000010000780c */ /* 0x040fe40004721670 */
[C---:B------:R-:W-:Y:S02]  /*94d0*/  ISETP.LT.OR P5, PT, R0.reuse, 0x2, !P0 ;  /* 0x000000020000780c */ /* 0x040fe400047a1670 */
[C---:B------:R-:W-:Y:S02]  /*94e0*/  ISETP.LT.OR P3, PT, R0.reuse, 0x1, !P2 ;  /* 0x000000010000780c */ /* 0x040fe40005761670 */
[----:B------:R-:W-:-:S02]  /*94f0*/  ISETP.LT.OR P4, PT, R0, 0x2, !P2 ;  /* 0x000000020000780c */ /* 0x000fc40005781670 */
[----:B------:R-:W-:-:S05]  /*9500*/  ISETP.LT.OR P6, PT, R0, 0xa, !P0 ;  /* 0x0000000a0000780c */ /* 0x000fca00047c1670 */
[-C--:B------:R-:W-:Y:S02]  /*9510*/  @!P1 IMAD R5, R120, R23.reuse, RZ ;  /* 0x0000001778059224 */ /* 0x080fe400078e02ff */
[-C--:B------:R-:W-:Y:S02]  /*9520*/  @!P5 IMAD R121, R121, R23.reuse, RZ ;  /* 0x000000177979d224 */ /* 0x080fe400078e02ff */
[-C--:B------:R-:W-:Y:S01]  /*9530*/  @!P3 IMAD R7, R122, R23.reuse, RZ ;  /* 0x000000177a07b224 */ /* 0x080fe200078e02ff */
[----:B------:R0:W-:Y:S01]  /*9540*/  @!P1 STG.E.U8 desc[UR36][R220.64], R5 ;  /* 0x00000005dc009986 */ /* 0x0001e2000c101124 */
[C---:B------:R-:W-:Y:S01]  /*9550*/  ISETP.LT.OR P1, PT, R0.reuse, 0x9, !P0 ;  /* 0x000000090000780c */ /* 0x040fe20004721670 */
[-C--:B------:R-:W-:Y:S02]  /*9560*/  @!P4 IMAD R123, R123, R23.reuse, RZ ;  /* 0x000000177b7bc224 */ /* 0x080fe400078e02ff */
[----:B------:R-:W-:Y:S01]  /*9570*/  @!P5 STG.E.U8 desc[UR36][R220.64+0x1], R121 ;  /* 0x00000179dc00d986 */ /* 0x000fe2000c101124 */
[----:B------:R-:W-:Y:S01]  /*9580*/  ISETP.LT.OR P5, PT, R0, 0x9, !P2 ;  /* 0x000000090000780c */ /* 0x000fe200057a1670 */
[----:B------:R-:W-:-:S02]  /*9590*/  @!P6 IMAD R125, R125, R23, RZ ;  /* 0x000000177d7de224 */ /* 0x000fc400078e02ff */
[----:B------:R1:W-:Y:S01]  /*95a0*/  @!P3 STG.E.U8 desc[UR36][R20.64], R7 ;  /* 0x000000071400b986 */ /* 0x0003e2000c101124 */
[----:B------:R-:W-:-:S03]  /*95b0*/  ISETP.LT.OR P3, PT, R0, 0xa, !P2 ;  /* 0x0000000a0000780c */ /* 0x000fc60005761670 */
[----:B------:R-:W-:Y:S01]  /*95c0*/  @!P4 STG.E.U8 desc[UR36][R20.64+0x1], R123 ;  /* 0x0000017b1400c986 */ /* 0x000fe2000c101124 */
[----:B------:R-:W-:Y:S01]  /*95d0*/  ISETP.LT.OR P4, PT, R0, 0x11, !P0 ;  /* 0x000000110000780c */ /* 0x000fe20004781670 */
[-C--:B0-----:R-:W-:Y:S02]  /*95e0*/  @!P1 IMAD R5, R124, R23.reuse, RZ ;  /* 0x000000177c059224 */ /* 0x081fe400078e02ff */
[----:B------:R-:W-:Y:S01]  /*95f0*/  @!P6 STG.E.U8 desc[UR36][R220.64+0x9], R125 ;  /* 0x0000097ddc00e986 */ /* 0x000fe2000c101124 */
[----:B------:R-:W-:Y:S01]  /*9600*/  ISETP.LT.OR P6, PT, R0, 0x11, !P2 ;  /* 0x000000110000780c */ /* 0x000fe200057c1670 */
[-C--:B------:R-:W-:Y:S02]  /*9610*/  @!P5 IMAD R9, R126, R23.reuse, RZ ;  /* 0x000000177e09d224 */ /* 0x080fe400078e02ff */
[----:B------:R0:W-:Y:S01]  /*9620*/  @!P1 STG.E.U8 desc[UR36][R220.64+0x8], R5 ;  /* 0x00000805dc009986 */ /* 0x0001e2000c101124 */
[----:B------:R-:W-:Y:S01]  /*9630*/  ISETP.LT.OR P1, PT, R0, 0x12, !P0 ;  /* 0x000000120000780c */ /* 0x000fe20004721670 */
[----:B------:R-:W-:-:S02]  /*9640*/  @!P3 IMAD R127, R127, R23, RZ ;  /* 0x000000177f7fb224 */ /* 0x000fc400078e02ff */
[----:B------:R-:W-:Y:S01]  /*9650*/  @!P5 STG.E.U8 desc[UR36][R20.64+0x8], R9 ;  /* 0x000008091400d986 */ /* 0x000fe2000c101124 */
[----:B------:R-:W-:Y:S01]  /*9660*/  ISETP.LT.OR P5, PT, R0, 0x12, !P2 ;  /* 0x000000120000780c */ /* 0x000fe200057a1670 */
[----:B-1----:R-:W-:Y:S02]  /*9670*/  @!P4 IMAD R7, R128, R23, RZ ;  /* 0x000000178007c224 */ /* 0x002fe400078e02ff */
[----:B------:R-:W-:Y:S01]  /*9680*/  @!P3 STG.E.U8 desc[UR36][R20.64+0x9], R127 ;  /* 0x0000097f1400b986 */ /* 0x000fe2000c101124 */
[----:B------:R-:W-:-:S03]  /*9690*/  ISETP.LT.OR P3, PT, R0, 0x19, !P0 ;  /* 0x000000190000780c */ /* 0x000fc60004761670 */
[----:B------:R1:W-:Y:S01]  /*96a0*/  @!P4 STG.E.U8 desc[UR36][R220.64+0x10], R7 ;  /* 0x00001007dc00c986 */ /* 0x0003e2000c101124 */
[----:B------:R-:W-:Y:S01]  /*96b0*/  ISETP.LT.OR P4, PT, R0, 0x1a, !P0 ;  /* 0x0000001a0000780c */ /* 0x000fe20004781670 */
[-C--:B------:R-:W-:Y:S02]  /*96c0*/  @!P1 IMAD R129, R129, R23.reuse, RZ ;  /* 0x0000001781819224 */ /* 0x080fe400078e02ff */
[-C--:B0-----:R-:W-:Y:S02]  /*96d0*/  @!P6 IMAD R5, R130, R23.reuse, RZ ;  /* 0x000000178205e224 */ /* 0x081fe400078e02ff */
[----:B------:R-:W-:Y:S01]  /*96e0*/  @!P5 IMAD R131, R131, R23, RZ ;  /* 0x000000178383d224 */ /* 0x000fe200078e02ff */
[----:B------:R-:W-:Y:S01]  /*96f0*/  @!P1 STG.E.U8 desc[UR36][R220.64+0x11], R129 ;  /* 0x00001181dc009986 */ /* 0x000fe2000c101124 */
[----:B------:R-:W-:-:S03]  /*9700*/  ISETP.LT.OR P1, PT, R0, 0x19, !P2 ;  /* 0x000000190000780c */ /* 0x000fc60005721670 */
[----:B------:R0:W-:Y:S01]  /*9710*/  @!P6 STG.E.U8 desc[UR36][R20.64+0x10], R5 ;  /* 0x000010051400e986 */ /* 0x0001e2000c101124 */
[-C--:B-1----:R-:W-:Y:S01]  /*9720*/  @!P3 IMAD R7, R132, R23.reuse, RZ ;  /* 0x000000178407b224 */ /* 0x082fe200078e02ff */
[C---:B------:R-:W-:Y:S01]  /*9730*/  ISETP.LT.OR P6, PT, R0.reuse, 0x1a, !P2 ;  /* 0x0000001a0000780c */ /* 0x040fe200057c1670 */
[----:B------:R-:W-:Y:S01]  /*9740*/  @!P4 IMAD R133, R133, R23, RZ ;  /* 0x000000178585c224 */ /* 0x000fe200078e02ff */
[----:B------:R-:W-:Y:S01]  /*9750*/  @!P5 STG.E.U8 desc[UR36][R20.64+0x11], R131 ;  /* 0x000011831400d986 */ /* 0x000fe2000c101124 */
[----:B------:R-:W-:-:S03]  /*9760*/  ISETP.LT.OR P5, PT, R0, 0x21, !P0 ;  /* 0x000000210000780c */ /* 0x000fc600047a1670 */
[----:B------:R1:W-:Y:S01]  /*9770*/  @!P3 STG.E.U8 desc[UR36][R220.64+0x18], R7 ;  /* 0x00001807dc00b986 */ /* 0x0003e2000c101124 */
[----:B------:R-:W-:-:S03]  /*9780*/  ISETP.LT.OR P3, PT, R0, 0x22, !P0 ;  /* 0x000000220000780c */ /* 0x000fc60004761670 */
[----:B------:R-:W-:Y:S01]  /*9790*/  @!P4 STG.E.U8 desc[UR36][R220.64+0x19], R133 ;  /* 0x00001985dc00c986 */ /* 0x000fe2000c101124 */
[----:B------:R-:W-:Y:S01]  /*97a0*/  ISETP.LT.OR P4, PT, R0, 0x21, !P2 ;  /* 0x000000210000780c */ /* 0x000fe20005781670 */
[-C--:B0-----:R-:W-:Y:S02]  /*97b0*/  @!P1 IMAD R5, R134, R23.reuse, RZ ;  /* 0x0000001786059224 */ /* 0x081fe400078e02ff */
[-C--:B------:R-:W-:Y:S02]  /*97c0*/  @!P6 IMAD R135, R135, R23.reuse, RZ ;  /* 0x000000178787e224 */ /* 0x080fe400078e02ff */
[-C--:B------:R-:W-:Y:S01]  /*97d0*/  @!P5 IMAD R9, R136, R23.reuse, RZ ;  /* 0x000000178809d224 */ /* 0x080fe200078e02ff */
[----:B------:R0:W-:Y:S01]  /*97e0*/  @!P1 STG.E.U8 desc[UR36][R20.64+0x18], R5 ;  /* 0x0000180514009986 */ /* 0x0001e2000c101124 */
[C---:B------:R-:W-:Y:S02]  /*97f0*/  ISETP.LT.OR P1, PT, R0.reuse, 0x22, !P2 ;  /* 0x000000220000780c */ /* 0x040fe40005721670 */
[----:B------:R-:W-:Y:S01]  /*9800*/  @!P3 IMAD R137, R137, R23, RZ ;  /* 0x000000178989b224 */ /* 0x000fe200078e02ff */
[----:B------:R-:W-:Y:S01]  /*9810*/  @!P6 STG.E.U8 desc[UR36][R20.64+0x19], R135 ;  /* 0x000019871400e986 */ /* 0x000fe2000c101124 */
[----:B------:R-:W-:-:S02]  /*9820*/  ISETP.LT.OR P6, PT, R0, 0x29, !P0 ;  /* 0x000000290000780c */ /* 0x000fc400047c1670 */
[----:B-1----:R-:W-:Y:S01]  /*9830*/  @!P4 IMAD R7, R138, R23, RZ ;  /* 0x000000178a07c224 */ /* 0x002fe200078e02ff */
[----:B------:R-:W-:Y:S01]  /*9840*/  @!P5 STG.E.U8 desc[UR36][R220.64+0x20], R9 ;  /* 0x00002009dc00d986 */ /* 0x000fe2000c101124 */
[----:B------:R-:W-:-:S03]  /*9850*/  ISETP.LT.OR P5, PT, R0, 0x2a, !P0 ;  /* 0x0000002a0000780c */ /* 0x000fc600047a1670 */
[----:B------:R-:W-:Y:S01]  /*9860*/  @!P3 STG.E.U8 desc[UR36][R220.64+0x21], R137 ;  /* 0x00002189dc00b986 */ /* 0x000fe2000c101124 */
[C---:B------:R-:W-:Y:S01]  /*9870*/  ISETP.LT.OR P3, PT, R0.reuse, 0x29, !P2 ;  /* 0x000000290000780c */ /* 0x040fe20005761670 */
[-C--:B------:R-:W-:Y:S02]  /*9880*/  @!P1 IMAD R139, R139, R23.reuse, RZ ;  /* 0x000000178b8b9224 */ /* 0x080fe400078e02ff */
[----:B------:R1:W-:Y:S01]  /*9890*/  @!P4 STG.E.U8 desc[UR36][R20.64+0x20], R7 ;  /* 0x000020071400c986 */ /* 0x0003e2000c101124 */
[----:B------:R-:W-:Y:S01]  /*98a0*/  ISETP.LT.OR P4, PT, R0, 0x2a, !P2 ;  /* 0x0000002a0000780c */ /* 0x000fe20005781670 */
[-C--:B0-----:R-:W-:Y:S02]  /*98b0*/  @!P6 IMAD R5, R140, R23.reuse, RZ ;  /* 0x000000178c05e224 */ /* 0x081fe400078e02ff */
[----:B------:R-:W-:Y:S01]  /*98c0*/  @!P1 STG.E.U8 desc[UR36][R20.64+0x21], R139 ;  /* 0x0000218b14009986 */ /* 0x000fe2000c101124 */
[----:B------:R-:W-:Y:S01]  /*98d0*/  ISETP.LT.OR P1, PT, R0, 0x31, !P0 ;  /* 0x000000310000780c */ /* 0x000fe20004721670 */
[----:B------:R-:W-:-:S02]  /*98e0*/  @!P5 IMAD R141, R141, R23, RZ ;  /* 0x000000178d8dd224 */ /* 0x000fc400078e02ff */
[----:B------:R0:W-:Y:S01]  /*98f0*/  @!P6 STG.E.U8 desc[UR36][R220.64+0x28], R5 ;  /* 0x00002805dc00e986 */ /* 0x0001e2000c101124 */
[----:B------:R-:W-:Y:S01]  /*9900*/  ISETP.LT.OR P6, PT, R0, 0x32, !P0 ;  /* 0x000000320000780c */ /* 0x000fe200047c1670 */
[-C--:B-1----:R-:W-:Y:S02]  /*9910*/  @!P3 IMAD R7, R142, R23.reuse, RZ ;  /* 0x000000178e07b224 */ /* 0x082fe400078e02ff */
[----:B------:R-:W-:Y:S01]  /*9920*/  @!P5 STG.E.U8 desc[UR36][R220.64+0x29], R141 ;  /* 0x0000298ddc00d986 */ /* 0x000fe2000c101124 */
[C---:B------:R-:W-:Y:S01]  /*9930*/  ISETP.LT.OR P5, PT, R0.reuse, 0x31, !P2 ;  /* 0x000000310000780c */ /* 0x040fe200057a1670 */
[-C--:B------:R-:W-:Y:S02]  /*9940*/  @!P4 IMAD R143, R143, R23.reuse, RZ ;  /* 0x000000178f8fc224 */ /* 0x080fe400078e02ff */
[----:B------:R1:W-:Y:S01]  /*9950*/  @!P3 STG.E.U8 desc[UR36][R20.64+0x28], R7 ;  /* 0x000028071400b986 */ /* 0x0003e2000c101124 */
[----:B------:R-:W-:Y:S01]  /*9960*/  ISETP.LT.OR P3, PT, R0, 0x32, !P2 ;  /* 0x000000320000780c */ /* 0x000fe20005761670 */
[----:B0-----:R-:W-:-:S02]  /*9970*/  @!P1 IMAD R5, R144, R23, RZ ;  /* 0x0000001790059224 */ /* 0x001fc400078e02ff */
[----:B------:R-:W-:Y:S01]  /*9980*/  @!P4 STG.E.U8 desc[UR36][R20.64+0x29], R143 ;  /* 0x0000298f1400c986 */ /* 0x000fe2000c101124 */
[C---:B------:R-:W-:Y:S01]  /*9990*/  ISETP.LT.OR P4, PT, R0.reuse, 0x39, !P0 ;  /* 0x000000390000780c */ /* 0x040fe20004781670 */
[-C--:B------:R-:W-:Y:S02]  /*99a0*/  @!P6 IMAD R145, R145, R23.reuse, RZ ;  /* 0x000000179191e224 */ /* 0x080fe400078e02ff */
[----:B------:R0:W-:Y:S01]  /*99b0*/  @!P1 STG.E.U8 desc[UR36][R220.64+0x30], R5 ;  /* 0x00003005dc009986 */ /* 0x0001e2000c101124 */
[----:B------:R-:W-:Y:S01]  /*99c0*/  ISETP.LT.OR P1, PT, R0, 0x3a, !P0 ;  /* 0x0000003a0000780c */ /* 0x000fe20004721670 */
[-C--:B------:R-:W-:Y:S02]  /*99d0*/  @!P5 IMAD R9, R146, R23.reuse, RZ ;  /* 0x000000179209d224 */ /* 0x080fe400078e02ff */
[----:B------:R-:W-:Y:S01]  /*99e0*/  @!P6 STG.E.U8 desc[UR36][R220.64+0x31], R145 ;  /* 0x00003191dc00e986 */ /* 0x000fe2000c101124 */
[----:B------:R-:W-:Y:S01]  /*99f0*/  ISETP.LT.OR P6, PT, R0, 0x39, !P2 ;  /* 0x000000390000780c */ /* 0x000fe200057c1670 */
[----:B------:R-:W-:-:S02]  /*9a00*/  @!P3 IMAD R147, R147, R23, RZ ;  /* 0x000000179393b224 */ /* 0x000fc400078e02ff */
[----:B------:R-:W-:Y:S01]  /*9a10*/  @!P5 STG.E.U8 desc[UR36][R20.64+0x30], R9 ;  /* 0x000030091400d986 */ /* 0x000fe2000c101124 */
        /* <DEDUP_REMOVED lines=13> */
[-C--:B-1----:R-:W-:Y:S02]  /*9af0*/  @!P3 IMAD R7, R152, R23.reuse, RZ ;  /* 0x000000179807b224 */ /* 0x082fe400078e02ff */
[----:B------:R-:W-:Y:S01]  /*9b00*/  @!P5 STG.E.U8 desc[UR36][R20.64+0x39], R151 ;  /* 0x000039971400d986 */ /* 0x000fe2000c101124 */
[----:B------:R-:W-:Y:S01]  /*9b10*/  ISETP.LT.OR P5, PT, R0, 0x49, !P0 ;  /* 0x000000490000780c */ /* 0x000fe200047a1670 */
[----:B------:R-:W-:-:S02]  /*9b20*/  @!P4 IMAD R153, R153, R23, RZ ;  /* 0x000000179999c224 */ /* 0x000fc400078e02ff */
[----:B------:R1:W-:Y:S01]  /*9b30*/  @!P3 STG.E.U8 desc[UR36][R220.64+0x40], R7 ;  /* 0x00004007dc00b986 */ /* 0x0003e2000c101124 */
[----:B------:R-:W-:Y:S01]  /*9b40*/  ISETP.LT.OR P3, PT, R0, 0x4a, !P0 ;  /* 0x0000004a0000780c */ /* 0x000fe20004761670 */
[-C--:B0-----:R-:W-:Y:S02]  /*9b50*/  @!P1 IMAD R5, R154, R23.reuse, RZ ;  /* 0x000000179a059224 */ /* 0x081fe400078e02ff */
[----:B------:R-:W-:Y:S01]  /*9b60*/  @!P4 STG.E.U8 desc[UR36][R220.64+0x41], R153 ;  /* 0x00004199dc00c986 */ /* 0x000fe2000c101124 */
[C---:B------:R-:W-:Y:S01]  /*9b70*/  ISETP.LT.OR P4, PT, R0.reuse, 0x49, !P2 ;  /* 0x000000490000780c */ /* 0x040fe20005781670 */
[-C--:B------:R-:W-:Y:S02]  /*9b80*/  @!P6 IMAD R155, R155, R23.reuse, RZ ;  /* 0x000000179b9be224 */ /* 0x080fe400078e02ff */
[----:B------:R0:W-:Y:S01]  /*9b90*/  @!P1 STG.E.U8 desc[UR36][R20.64+0x40], R5 ;  /* 0x0000400514009986 */ /* 0x0001e2000c101124 */
[----:B------:R-:W-:Y:S01]  /*9ba0*/  ISETP.LT.OR P1, PT, R0, 0x4a, !P2 ;  /* 0x0000004a0000780c */ /* 0x000fe20005721670 */
[----:B------:R-:W-:-:S02]  /*9bb0*/  @!P5 IMAD R9, R156, R23, RZ ;  /* 0x000000179c09d224 */ /* 0x000fc400078e02ff */
[----:B------:R-:W-:Y:S01]  /*9bc0*/  @!P6 STG.E.U8 desc[UR36][R20.64+0x41], R155 ;  /* 0x0000419b1400e986 */ /* 0x000fe2000c101124 */
[C---:B------:R-:W-:Y:S01]  /*9bd0*/  ISETP.LT.OR P6, PT, R0.reuse, 0x51, !P0 ;  /* 0x000000510000780c */ /* 0x040fe200047c1670 */
[-C--:B------:R-:W-:Y:S02]  /*9be0*/  @!P3 IMAD R157, R157, R23.reuse, RZ ;  /* 0x000000179d9db224 */ /* 0x080fe400078e02ff */
[----:B------:R-:W-:Y:S01]  /*9bf0*/  @!P5 STG.E.U8 desc[UR36][R220.64+0x48], R9 ;  /* 0x00004809dc00d986 */ /* 0x000fe2000c101124 */
        /* <DEDUP_REMOVED lines=13> */
[----:B-1----:R-:W-:-:S02]  /*9cd0*/  @!P3 IMAD R7, R162, R23, RZ ;  /* 0x00000017a207b224 */ /* 0x002fc400078e02ff */
        /* <DEDUP_REMOVED lines=11> */
[-C--:B------:R-:W-:Y:S02]  /*9d90*/  @!P5 IMAD R9, R166, R23.reuse, RZ ;  /* 0x00000017a609d224 */ /* 0x080fe400078e02ff */
[----:B------:R-:W-:Y:S01]  /*9da0*/  @!P6 STG.E.U8 desc[UR36][R220.64+0x59], R165 ;  /* 0x000059a5dc00e986 */ /* 0x000fe2000c101124 */
[C---:B------:R-:W-:Y:S01]  /*9db0*/  ISETP.LT.OR P6, PT, R0.reuse, 0x61, !P2 ;  /* 0x000000610000780c */ /* 0x040fe200057c1670 */
[-C--:B------:R-:W-:Y:S02]  /*9dc0*/  @!P3 IMAD R167, R167, R23.reuse, RZ ;  /* 0x00000017a7a7b224 */ /* 0x080fe400078e02ff */
[----:B------:R-:W-:Y:S01]  /*9dd0*/  @!P5 STG.E.U8 desc[UR36][R20.64+0x58], R9 ;  /* 0x000058091400d986 */ /* 0x000fe2000c101124 */
        /* <DEDUP_REMOVED lines=96> */
[C---:B------:R-:W-:Y:S01]  /*a3e0*/  ISETP.LT.OR P4, PT, R0.reuse, 0xa2, !P2 ;  /* 0x000000a20000780c */ /* 0x040fe20005781670 */
[-C--:B------:R-:W-:Y:S02]  /*a3f0*/  @!P6 IMAD R201, R201, R23.reuse, RZ ;  /* 0x00000017c9c9e224 */ /* 0x080fe400078e02ff */
[----:B------:R-:W-:Y:S01]  /*a400*/  @!P1 STG.E.U8 desc[UR36][R20.64+0x99], R199 ;  /* 0x000099c714009986 */ /* 0x000fe2000c101124 */
[----:B------:R-:W-:Y:S01]  /*a410*/  ISETP.LT.OR P1, PT, R0, 0xa9, !P0 ;  /* 0x000000a90000780c */ /* 0x000fe20004721670 */
[----:B0-----:R-:W-:-:S02]  /*a420*/  @!P5 IMAD R5, R200, R23, RZ ;  /* 0x00000017c805d224 */ /* 0x001fc400078e02ff */
[----:B------:R-:W-:Y:S01]  /*a430*/  @!P6 STG.E.U8 desc[UR36][R220.64+0xa1], R201 ;  /* 0x0000a1c9dc00e986 */ /* 0x000fe2000c101124 */
[----:B------:R-:W-:Y:S01]  /*a440*/  ISETP.LT.OR P6, PT, R0, 0xa9, !P2 ;  /* 0x000000a90000780c */ /* 0x000fe200057c1670 */
[-C--:B-1----:R-:W-:Y:S02]  /*a450*/  @!P3 IMAD R7, R202, R23.reuse, RZ ;  /* 0x00000017ca07b224 */ /* 0x082fe400078e02ff */
[----:B------:R0:W-:Y:S01]  /*a460*/  @!P5 STG.E.U8 desc[UR36][R220.64+0xa0], R5 ;  /* 0x0000a005dc00d986 */ /* 0x0001e2000c101124 */
[C---:B------:R-:W-:Y:S01]  /*a470*/  ISETP.LT.OR P5, PT, R0.reuse, 0xaa, !P0 ;  /* 0x000000aa0000780c */ /* 0x040fe200047a1670 */
[-C--:B------:R-:W-:Y:S02]  /*a480*/  @!P4 IMAD R203, R203, R23.reuse, RZ ;  /* 0x00000017cbcbc224 */ /* 0x080fe400078e02ff */
[----:B------:R1:W-:Y:S01]  /*a490*/  @!P3 STG.E.U8 desc[UR36][R20.64+0xa0], R7 ;  /* 0x0000a0071400b986 */ /* 0x0003e2000c101124 */
[----:B------:R-:W-:Y:S01]  /*a4a0*/  ISETP.LT.OR P3, PT, R0, 0xaa, !P2 ;  /* 0x000000aa0000780c */ /* 0x000fe20005761670 */
[----:B------:R-:W-:-:S02]  /*a4b0*/  @!P1 IMAD R9, R204, R23, RZ ;  /* 0x00000017cc099224 */ /* 0x000fc400078e02ff */
[----:B------:R-:W-:Y:S01]  /*a4c0*/  @!P4 STG.E.U8 desc[UR36][R20.64+0xa1], R203 ;  /* 0x0000a1cb1400c986 */ /* 0x000fe2000c101124 */
[----:B------:R-:W-:Y:S01]  /*a4d0*/  ISETP.LT.OR P4, PT, R0, 0xb1, !P0 ;  /* 0x000000b10000780c */ /* 0x000fe20004781670 */
[-C--:B0-----:R-:W-:Y:S02]  /*a4e0*/  @!P6 IMAD R5, R206, R23.reuse, RZ ;  /* 0x00000017ce05e224 */ /* 0x081fe400078e02ff */
[----:B------:R0:W-:Y:S02]  /*a4f0*/  @!P1 STG.E.U8 desc[UR36][R220.64+0xa8], R9 ;  /* 0x0000a809dc009986 */ /* 0x0001e4000c101124 */
[----:B------:R-:W-:Y:S01]  /*a500*/  @!P5 IMAD R205, R205, R23, RZ ;  /* 0x00000017cdcdd224 */ /* 0x000fe200078e02ff */
[----:B------:R-:W-:-:S03]  /*a510*/  ISETP.LT.OR P1, PT, R0, 0xb2, !P0 ;  /* 0x000000b20000780c */ /* 0x000fc60004721670 */
[-C--:B------:R-:W-:Y:S01]  /*a520*/  @!P3 IMAD R207, R207, R23.reuse, RZ ;  /* 0x00000017cfcfb224 */ /* 0x080fe200078e02ff */
[----:B------:R-:W-:Y:S01]  /*a530*/  @!P5 STG.E.U8 desc[UR36][R220.64+0xa9], R205 ;  /* 0x0000a9cddc00d986 */ /* 0x000fe2000c101124 */
[----:B------:R-:W-:Y:S02]  /*a540*/  ISETP.LT.OR P5, PT, R0, 0xb1, !P2 ;  /* 0x000000b10000780c */ /* 0x000fe400057a1670 */
[----:B-1----:R-:W-:Y:S01]  /*a550*/  @!P4 IMAD R7, R208, R23, RZ ;  /* 0x00000017d007c224 */ /* 0x002fe200078e02ff */
[----:B------:R1:W-:Y:S01]  /*a560*/  @!P6 STG.E.U8 desc[UR36][R20.64+0xa8], R5 ;  /* 0x0000a8051400e986 */ /* 0x0003e2000c101124 */
[----:B------:R-:W-:-:S03]  /*a570*/  ISETP.LT.OR P6, PT, R0, 0xb2, !P2 ;  /* 0x000000b20000780c */ /* 0x000fc600057c1670 */
[----:B------:R-:W-:Y:S01]  /*a580*/  @!P3 STG.E.U8 desc[UR36][R20.64+0xa9], R207 ;  /* 0x0000a9cf1400b986 */ /* 0x000fe2000c101124 */
[C---:B------:R-:W-:Y:S01]  /*a590*/  ISETP.LT.OR P3, PT, R0.reuse, 0xb9, !P0 ;  /* 0x000000b90000780c */ /* 0x040fe20004761670 */
[-C--:B------:R-:W-:Y:S01]  /*a5a0*/  @!P1 IMAD R209, R209, R23.reuse, RZ ;  /* 0x00000017d1d19224 */ /* 0x080fe200078e02ff */
[C---:B------:R-:W-:Y:S01]  /*a5b0*/  ISETP.LT.OR P0, PT, R0.reuse, 0xba, !P0 ;  /* 0x000000ba0000780c */ /* 0x040fe20004701670 */
[----:B------:R2:W-:Y:S01]  /*a5c0*/  @!P4 STG.E.U8 desc[UR36][R220.64+0xb0], R7 ;  /* 0x0000b007dc00c986 */ /* 0x0005e2000c101124 */
[----:B------:R-:W-:Y:S01]  /*a5d0*/  ISETP.LT.OR P4, PT, R0, 0xb9, !P2 ;  /* 0x000000b90000780c */ /* 0x000fe20005781670 */
[-C--:B0-----:R-:W-:Y:S01]  /*a5e0*/  @!P5 IMAD R9, R210, R23.reuse, RZ ;  /* 0x00000017d209d224 */ /* 0x081fe200078e02ff */
[----:B------:R-:W-:Y:S01]  /*a5f0*/  ISETP.LT.OR P2, PT, R0, 0xba, !P2 ;  /* 0x000000ba0000780c */ /* 0x000fe20005741670 */
[----:B------:R-:W-:Y:S01]  /*a600*/  @!P1 STG.E.U8 desc[UR36][R220.64+0xb1], R209 ;  /* 0x0000b1d1dc009986 */ /* 0x000fe2000c101124 */
[----:B------:R-:W-:Y:S01]  /*a610*/  ISETP.GE.AND P1, PT, R3, 0x81, PT ;  /* 0x000000810300780c */ /* 0x000fe20003f26270 */
[----:B------:R-:W-:-:S02]  /*a620*/  @!P6 IMAD R211, R211, R23, RZ ;  /* 0x00000017d3d3e224 */ /* 0x000fc400078e02ff */
[----:B------:R-:W-:Y:S01]  /*a630*/  @!P5 STG.E.U8 desc[UR36][R20.64+0xb0], R9 ;  /* 0x0000b0091400d986 */ /* 0x000fe2000c101124 */
[----:B------:R-:W-:Y:S01]  /*a640*/  ISETP.LT.OR P5, PT, R0, 0x1, !P1 ;  /* 0x000000010000780c */ /* 0x000fe20004fa1670 */
[-C--:B-1----:R-:W-:Y:S02]  /*a650*/  @!P3 IMAD R5, R212, R23.reuse, RZ ;  /* 0x00000017d405b224 */ /* 0x082fe400078e02ff */
[----:B------:R-:W-:Y:S01]  /*a660*/  @!P6 STG.E.U8 desc[UR36][R20.64+0xb1], R211 ;  /* 0x0000b1d31400e986 */ /* 0x000fe2000c101124 */
[-C--:B------:R-:W-:Y:S01]  /*a670*/  @!P0 IMAD R213, R213, R23.reuse, RZ ;  /* 0x00000017d5d58224 */ /* 0x080fe200078e02ff */
[----:B------:R-:W-:Y:S01]  /*a680*/  ISETP.LT.OR P6, PT, R0, 0x2, !P1 ;  /* 0x000000020000780c */ /* 0x000fe20004fc1670 */
[-C--:B--2---:R-:W-:Y:S01]  /*a690*/  @!P4 IMAD R7, R214, R23.reuse, RZ ;  /* 0x00000017d607c224 */ /* 0x084fe200078e02ff */
[----:B------:R0:W-:Y:S01]  /*a6a0*/  @!P3 STG.E.U8 desc[UR36][R220.64+0xb8], R5 ;  /* 0x0000b805dc00b986 */ /* 0x0001e2000c101124 */
[----:B------:R-:W-:Y:S01]  /*a6b0*/  ISETP.GE.AND P3, PT, R3, 0x89, PT ;  /* 0x000000890300780c */ /* 0x000fe20003f66270 */
[----:B------:R-:W-:-:S02]  /*a6c0*/  @!P2 IMAD R215, R215, R23, RZ ;  /* 0x00000017d7d7a224 */ /* 0x000fc400078e02ff */
[----:B------:R-:W-:Y:S01]  /*a6d0*/  @!P0 STG.E.U8 desc[UR36][R220.64+0xb9], R213 ;  /* 0x0000b9d5dc008986 */ /* 0x000fe2000c101124 */
[----:B------:R-:W-:Y:S01]  /*a6e0*/  ISETP.LT.OR P0, PT, R0, 0x1, !P3 ;  /* 0x000000010000780c */ /* 0x000fe20005f01670 */
[-C--:B------:R-:W-:Y:S02]  /*a6f0*/  @!P5 IMAD R3, R24, R23.reuse, RZ ;  /* 0x000000171803d224 */ /* 0x080fe400078e02ff */
[----:B------:R-:W-:Y:S01]  /*a700*/  @!P4 STG.E.U8 desc[UR36][R20.64+0xb8], R7 ;  /* 0x0000b8071400c986 */ /* 0x000fe2000c101124 */
[C---:B------:R-:W-:Y:S02]  /*a710*/  ISETP.LT.OR P4, PT, R0.reuse, 0x2, !P3 ;  /* 0x000000020000780c */ /* 0x040fe40005f81670 */
[----:B------:R-:W-:Y:S01]  /*a720*/  @!P6 IMAD R25, R25, R23, RZ ;  /* 0x000000171919e224 */ /* 0x000fe200078e02ff */
[----:B------:R-:W-:Y:S01]  /*a730*/  @!P2 STG.E.U8 desc[UR36][R20.64+0xb9], R215 ;  /* 0x0000b9d71400a986 */ /* 0x000fe2000c101124 */
[----:B------:R-:W-:-:S03]  /*a740*/  ISETP.LT.OR P2, PT, R0, 0xa, !P1 ;  /* 0x0000000a0000780c */ /* 0x000fc60004f41670 */
        /* <DEDUP_REMOVED lines=10> */
[----:B------:R-:W-:Y:S01]  /*a7f0*/  ISETP.LT.OR P4, PT, R0, 0x11, !P1 ;  /* 0x000000110000780c */ /* 0x000fe20004f81670 */
[-C--:B-1----:R-:W-:Y:S02]  /*a800*/  @!P5 IMAD R3, R28, R23.reuse, RZ ;  /* 0x000000171c03d224 */ /* 0x082fe400078e02ff */
        /* <DEDUP_REMOVED lines=21> */
[----:B------:R-:W-:Y:S02]  /*a960*/  @!P6 STG.E.U8 desc[UR36][R14.64+0x11], R35 ;  /* 0x000011230e00e986 */ /* 0x000fe4000c101124 */
[-C--:B------:R-:W-:Y:S01]  /*a970*/  @!P4 IMAD R37, R37, R23.reuse, RZ ;  /* 0x000000172525c224 */ /* 0x080fe200078e02ff */
[C---:B------:R-:W-:Y:S01]  /*a980*/  ISETP.LT.OR P6, PT, R0.reuse, 0x21, !P1 ;  /* 0x000000210000780c */ /* 0x040fe20004fc1670 */
        /* <DEDUP_REMOVED lines=8> */
[-C--:B------:R-:W-:Y:S01]  /*aa10*/  @!P6 IMAD R7, R40, R23.reuse, RZ ;  /* 0x000000172807e224 */ /* 0x080fe200078e02ff */
[----:B------:R1:W-:Y:S01]  /*aa20*/  @!P5 STG.E.U8 desc[UR36][R14.64+0x18], R3 ;  /* 0x000018030e00d986 */ /* 0x0003e2000c101124 */
[C---:B------:R-:W-:Y:S01]  /*aa30*/  ISETP.LT.OR P5, PT, R0.reuse, 0x29, !P1 ;  /* 0x000000290000780c */ /* 0x040fe20004fa1670 */
[-C--:B------:R-:W-:Y:S02]  /*aa40*/  @!P0 IMAD R41, R41, R23.reuse, RZ ;  /* 0x0000001729298224 */ /* 0x080fe400078e02ff */
[----:B------:R-:W-:Y:S01]  /*aa50*/  @!P6 STG.E.U8 desc[UR36][R218.64+0x20], R7 ;  /* 0x00002007da00e986 */ /* 0x000fe2000c101124 */
        /* <DEDUP_REMOVED lines=14> */
[----:B------:R-:W-:Y:S02]  /*ab40*/  @!P6 STG.E.U8 desc[UR36][R218.64+0x29], R45 ;  /* 0x0000292dda00e986 */ /* 0x000fe4000c101124 */
[-C--:B------:R-:W-:Y:S01]  /*ab50*/  @!P4 IMAD R47, R47, R23.reuse, RZ ;  /* 0x000000172f2fc224 */ /* 0x080fe200078e02ff */
[C---:B------:R-:W-:Y:S01]  /*ab60*/  ISETP.LT.OR P6, PT, R0.reuse, 0x31, !P3 ;  /* 0x000000310000780c */ /* 0x040fe20005fc1670 */
[----:B------:R0:W-:Y:S01]  /*ab70*/  @!P0 STG.E.U8 desc[UR36][R14.64+0x28], R5 ;  /* 0x000028050e008986 */ /* 0x0001e2000c101124 */
[C---:B------:R-:W-:Y:S01]  /*ab80*/  ISETP.LT.OR P0, PT, R0.reuse, 0x32, !P3 ;  /* 0x000000320000780c */ /* 0x040fe20005f01670 */
[-C--:B------:R-:W-:Y:S02]  /*ab90*/  @!P2 IMAD R49, R49, R23.reuse, RZ ;  /* 0x000000173131a224 */ /* 0x080fe400078e02ff */
[----:B------:R-:W-:Y:S01]  /*aba0*/  @!P4 STG.E.U8 desc[UR36][R14.64+0x29], R47 ;  /* 0x0000292f0e00c986 */ /* 0x000fe2000c101124 */
[----:B------:R-:W-:Y:S01]  /*abb0*/  ISETP.LT.OR P4, PT, R0, 0x39, !P1 ;  /* 0x000000390000780c */ /* 0x000fe20004f81670 */
[----:B-1----:R-:W-:-:S02]  /*abc0*/  @!P5 IMAD R3, R48, R23, RZ ;  /* 0x000000173003d224 */ /* 0x002fc400078e02ff */
        /* <DEDUP_REMOVED lines=115> */
[----:B------:R-:W-:Y:S01]  /*b300*/  ISETP.LT.OR P0, PT, R0, 0x89, !P1 ;  /* 0x000000890000780c */ /* 0x000fe20004f01670 */
[-C--:B------:R-:W-:Y:S02]  /*b310*/  @!P2 IMAD R7, R88, R23.reuse, RZ ;  /* 0x000000175807a224 */ /* 0x080fe400078e02ff */
[----:B------:R-:W-:Y:S01]  /*b320*/  @!P4 STG.E.U8 desc[UR36][R14.64+0x79], R87 ;  /* 0x000079570e00c986 */ /* 0x000fe2000c101124 */
[----:B------:R-:W-:Y:S01]  /*b330*/  ISETP.LT.OR P4, PT, R0, 0x82, !P3 ;  /* 0x000000820000780c */ /* 0x000fe20005f81670 */
[----:B-1----:R-:W-:-:S02]  /*b340*/  @!P5 IMAD R3, R90, R23, RZ ;  /* 0x000000175a03d224 */ /* 0x002fc400078e02ff */
[----:B------:R1:W-:Y:S01]  /*b350*/  @!P2 STG.E.U8 desc[UR36][R218.64+0x80], R7 ;  /* 0x00008007da00a986 */ /* 0x0003e2000c101124 */
[----:B------:R-:W-:-:S03]  /*b360*/  ISETP.LT.OR P2, PT, R0, 0x8a, !P1 ;  /* 0x0000008a0000780c */ /* 0x000fc60004f41670 */
[-C--:B------:R-:W-:Y:S02]  /*b370*/  @!P6 IMAD R89, R89, R23.reuse, RZ ;  /* 0x000000175959e224 */ /* 0x080fe400078e02ff */
[----:B0-----:R-:W-:-:S03]  /*b380*/  @!P0 IMAD R5, R92, R23, RZ ;  /* 0x000000175c058224 */ /* 0x001fc600078e02ff */
[----:B------:R-:W-:Y:S01]  /*b390*/  @!P6 STG.E.U8 desc[UR36][R218.64+0x81], R89 ;  /* 0x00008159da00e986 */ /* 0x000fe2000c101124 */
[C---:B------:R-:W-:Y:S01]  /*b3a0*/  ISETP.LT.OR P6, PT, R0.reuse, 0x89, !P3 ;  /* 0x000000890000780c */ /* 0x040fe20005fc1670 */
[-C--:B------:R-:W-:Y:S02]  /*b3b0*/  @!P4 IMAD R91, R91, R23.reuse, RZ ;  /* 0x000000175b5bc224 */ /* 0x080fe400078e02ff */
[----:B------:R0:W-:Y:S01]  /*b3c0*/  @!P5 STG.E.U8 desc[UR36][R14.64+0x80], R3 ;  /* 0x000080030e00d986 */ /* 0x0001e2000c101124 */
[C---:B------:R-:W-:Y:S01]  /*b3d0*/  ISETP.LT.OR P5, PT, R0.reuse, 0x8a, !P3 ;  /* 0x0000008a0000780c */ /* 0x040fe20005fa1670 */
[----:B------:R-:W-:Y:S02]  /*b3e0*/  @!P2 IMAD R93, R93, R23, RZ ;  /* 0x000000175d5da224 */ /* 0x000fe400078e02ff */
[----:B------:R-:W-:Y:S01]  /*b3f0*/  @!P4 STG.E.U8 desc[UR36][R14.64+0x81], R91 ;  /* 0x0000815b0e00c986 */ /* 0x000fe2000c101124 */
[----:B------:R-:W-:-:S03]  /*b400*/  ISETP.LT.OR P4, PT, R0, 0x91, !P1 ;  /* 0x000000910000780c */ /* 0x000fc60004f81670 */
        /* <DEDUP_REMOVED lines=14> */
[-C--:B--2---:R-:W-:Y:S02]  /*b4f0*/  @!P2 IMAD R5, R98, R23.reuse, RZ ;  /* 0x000000176205a224 */ /* 0x084fe400078e02ff */
        /* <DEDUP_REMOVED lines=31> */
[----:B------:R-:W-:Y:S01]  /*b6f0*/  ISETP.LT.OR P0, PT, R0, 0xb1, !P1 ;  /* 0x000000b10000780c */ /* 0x000fe20004f01670 */
[-C--:B--2---:R-:W-:Y:S02]  /*b700*/  @!P6 IMAD R5, R110, R23.reuse, RZ ;  /* 0x000000176e05e224 */ /* 0x084fe400078e02ff */
[----:B------:R0:W-:Y:S01]  /*b710*/  @!P2 STG.E.U8 desc[UR36][R218.64+0xa8], R3 ;  /* 0x0000a803da00a986 */ /* 0x0001e2000c101124 */
[----:B------:R-:W-:Y:S01]  /*b720*/  ISETP.LT.OR P2, PT, R0, 0xb2, !P1 ;  /* 0x000000b20000780c */ /* 0x000fe20004f41670 */
[----:B------:R-:W-:-:S04]  /*b730*/  @!P5 IMAD R109, R109, R23, RZ ;  /* 0x000000176d6dd224 */ /* 0x000fc800078e02ff */
[-C--:B------:R-:W-:Y:S01]  /*b740*/  @!P4 IMAD R111, R111, R23.reuse, RZ ;  /* 0x000000176f6fc224 */ /* 0x080fe200078e02ff */
[----:B------:R-:W-:Y:S01]  /*b750*/  @!P5 STG.E.U8 desc[UR36][R218.64+0xa9], R109 ;  /* 0x0000a96dda00d986 */ /* 0x000fe2000c101124 */
[----:B------:R-:W-:Y:S02]  /*b760*/  ISETP.LT.OR P5, PT, R0, 0xb9, !P3 ;  /* 0x000000b90000780c */ /* 0x000fe40005fa1670 */
[-C--:B-1----:R-:W-:Y:S01]  /*b770*/  @!P0 IMAD R7, R112, R23.reuse, RZ ;  /* 0x0000001770078224 */ /* 0x082fe200078e02ff */
[----:B------:R-:W-:Y:S01]  /*b780*/  @!P6 STG.E.U8 desc[UR36][R14.64+0xa8], R5 ;  /* 0x0000a8050e00e986 */ /* 0x000fe2000c101124 */
[C---:B------:R-:W-:Y:S02]  /*b790*/  ISETP.LT.OR P6, PT, R0.reuse, 0xb2, !P3 ;  /* 0x000000b20000780c */ /* 0x040fe40005fc1670 */
[----:B------:R-:W-:Y:S01]  /*b7a0*/  @!P2 IMAD R113, R113, R23, RZ ;  /* 0x000000177171a224 */ /* 0x000fe200078e02ff */
[----:B------:R-:W-:Y:S01]  /*b7b0*/  @!P4 STG.E.U8 desc[UR36][R14.64+0xa9], R111 ;  /* 0x0000a96f0e00c986 */ /* 0x000fe2000c101124 */
[----:B------:R-:W-:-:S02]  /*b7c0*/  ISETP.LT.OR P4, PT, R0, 0xb1, !P3 ;  /* 0x000000b10000780c */ /* 0x000fc40005f81670 */
[C---:B------:R-:W-:Y:S01]  /*b7d0*/  ISETP.LT.OR P3, PT, R0.reuse, 0xba, !P3 ;  /* 0x000000ba0000780c */ /* 0x040fe20005f61670 */
[----:B------:R1:W-:Y:S01]  /*b7e0*/  @!P0 STG.E.U8 desc[UR36][R218.64+0xb0], R7 ;  /* 0x0000b007da008986 */ /* 0x0003e2000c101124 */
[C---:B------:R-:W-:Y:S02]  /*b7f0*/  ISETP.LT.OR P0, PT, R0.reuse, 0xb9, !P1 ;  /* 0x000000b90000780c */ /* 0x040fe40004f01670 */
[----:B------:R-:W-:Y:S01]  /*b800*/  ISETP.LT.OR P1, PT, R0, 0xba, !P1 ;  /* 0x000000ba0000780c */ /* 0x000fe20004f21670 */
[----:B------:R2:W-:Y:S02]  /*b810*/  @!P2 STG.E.U8 desc[UR36][R218.64+0xb1], R113 ;  /* 0x0000b171da00a986 */ /* 0x0005e4000c101124 */
[----:B------:R-:W-:-:S04]  /*b820*/  @!P6 IMAD R115, R115, R23, RZ ;  /* 0x000000177373e224 */ /* 0x000fc800078e02ff */
[-C--:B0-----:R-:W-:Y:S01]  /*b830*/  @!P4 IMAD R3, R114, R23.reuse, RZ ;  /* 0x000000177203c224 */ /* 0x081fe200078e02ff */
[----:B------:R2:W-:Y:S01]  /*b840*/  @!P6 STG.E.U8 desc[UR36][R14.64+0xb1], R115 ;  /* 0x0000b1730e00e986 */ /* 0x0005e2000c101124 */
[-C--:B-1----:R-:W-:Y:S02]  /*b850*/  @!P5 IMAD R7, R118, R23.reuse, RZ ;  /* 0x000000177607d224 */ /* 0x082fe400078e02ff */
[-C--:B------:R-:W-:Y:S01]  /*b860*/  @!P0 IMAD R5, R116, R23.reuse, RZ ;  /* 0x0000001774058224 */ /* 0x080fe200078e02ff */
[----:B------:R2:W-:Y:S01]  /*b870*/  @!P4 STG.E.U8 desc[UR36][R14.64+0xb0], R3 ;  /* 0x0000b0030e00c986 */ /* 0x0005e2000c101124 */
[-C--:B------:R-:W-:Y:S02]  /*b880*/  @!P1 IMAD R117, R117, R23.reuse, RZ ;  /* 0x0000001775759224 */ /* 0x080fe400078e02ff */
[----:B------:R-:W-:Y:S01]  /*b890*/  @!P3 IMAD R119, R119, R23, RZ ;  /* 0x000000177777b224 */ /* 0x000fe200078e02ff */
[----:B------:R2:W-:Y:S04]  /*b8a0*/  @!P0 STG.E.U8 desc[UR36][R218.64+0xb8], R5 ;  /* 0x0000b805da008986 */ /* 0x0005e8000c101124 */
[----:B------:R2:W-:Y:S04]  /*b8b0*/  @!P1 STG.E.U8 desc[UR36][R218.64+0xb9], R117 ;  /* 0x0000b975da009986 */ /* 0x0005e8000c101124 */
[----:B------:R2:W-:Y:S04]  /*b8c0*/  @!P5 STG.E.U8 desc[UR36][R14.64+0xb8], R7 ;  /* 0x0000b8070e00d986 */ /* 0x0005e8000c101124 */
[----:B------:R2:W-:Y:S02]  /*b8d0*/  @!P3 STG.E.U8 desc[UR36][R14.64+0xb9], R119 ;  /* 0x0000b9770e00b986 */ /* 0x0005e4000c101124 */
.L_x_418:
[----:B------:R-:W-:Y:S05]  /*b8e0*/  BSYNC B0 ;  /* 0x0000000000007941 */ /* 0x000fea0003800000 */
.L_x_32:
[----:B------:R-:W-:Y:S01]  /*b8f0*/  ULDC UR4, c[0x0][0xc] ;  /* 0x0000030000047ab9 */ /* 0x000fe20000000800 */
[----:B------:R-:W-:Y:S01]  /*b900*/  ULDC UR5, c[0x0][0x10] ;  /* 0x0000040000057ab9 */ /* 0x000fe20000000800 */
[----:B0-2---:R-:W0:Y:S01]  /*b910*/  LDC R3, c[0x0][0x14] ;  /* 0x00000500ff037b82 */ /* 0x005e220000000800 */
[----:B------:R-:W-:Y:S01]  /*b920*/  UIMAD.WIDE.U32 UR4, UR4, UR5, URZ ;  /* 0x00000005040472a5 */ /* 0x000fe2000f8e003f */
[----:B------:R-:W-:Y:S01]  /*b930*/  PRMT R0, RZ, 0x7610, R0 ;  /* 0x00007610ff007816 */ /* 0x000fe20000000000 */
[----:B------:R-:W-:Y:S01]  /*b940*/  UMOV UR42, 0xffffffff ;  /* 0xffffffff002a7882 */ /* 0x000fe20000000000 */
[----:B------:R-:W-:-:S03]  /*b950*/  UMOV UR43, 0xffffffff ;  /* 0xffffffff002b7882 */ /* 0x000fc60000000000 */
[----:B0-----:R-:W-:-:S04]  /*b960*/  IMAD.WIDE.U32 R16, R3, UR4, R16 ;  /* 0x0000000403107c25 */ /* 0x001fc8000f8e0010 */
[----:B------:R-:W-:Y:S01]  /*b970*/  IMAD R3, R3, UR5, RZ ;  /* 0x0000000503037c24 */ /* 0x000fe2000f8e02ff */
[----:B------:R-:W-:Y:S02]  /*b980*/  ULDC.64 UR4, c[0x0][0x650] ;  /* 0x0001940000047ab9 */ /* 0x000fe40000000a00 */
[----:B------:R-:W-:Y:S01]  /*b990*/  ISETP.GE.U32.AND P0, PT, R16, UR4, PT ;  /* 0x0000000410007c0c */ /* 0x000fe2000bf06070 */
[----:B------:R-:W-:-:S05]  /*b9a0*/  IMAD.IADD R17, R17, 0x1, R3 ;  /* 0x0000000111117824 */ /* 0x000fca00078e0203 */
[----:B------:R-:W-:-:S13]  /*b9b0*/  ISETP.GE.U32.AND.EX P0, PT, R17, UR5, PT, P0 ;  /* 0x0000000511007c0c */ /* 0x000fda000bf06100 */
[----:B------:R-:W-:Y:S05]  /*b9c0*/  @P0 BRA `(.L_x_419) ;  /* 0x0000000400880947 */ /* 0x000fea0003800000 */
[----:B------:R-:W0:Y:S01]  /*b9d0*/  S2UR UR6, SR_CTAID.X ;  /* 0x00000000000679c3 */ /* 0x000e220000002500 */
[----:B------:R-:W-:Y:S01]  /*b9e0*/  ULDC.64 UR12, c[0x0][0x628] ;  /* 0x00018a00000c7ab9 */ /* 0x000fe20000000a00 */
[----:B------:R-:W-:Y:S01]  /*b9f0*/  ULDC UR4, c[0x0][0x150] ;  /* 0x0000540000047ab9 */ /* 0x000fe20000000800 */
[----:B------:R-:W-:Y:S01]  /*ba00*/  ISETP.NE.U32.AND P0, PT, RZ, UR12, PT ;  /* 0x0000000cff007c0c */ /* 0x000fe2000bf05070 */
[----:B------:R-:W-:Y:S01]  /*ba10*/  ULDC UR15, c[0x0][0x630] ;  /* 0x00018c00000f7ab9 */ /* 0x000fe20000000800 */
[C---:B------:R-:W-:Y:S01]  /*ba20*/  R2UR UR16, R16.reuse ;  /* 0x00000000101072ca */ /* 0x040fe200000e0000 */
[----:B------:R-:W-:Y:S01]  /*ba30*/  ULDC UR19, c[0x0][0x154] ;  /* 0x0000550000137ab9 */ /* 0x000fe20000000800 */
[----:B------:R-:W-:Y:S01]  /*ba40*/  ISETP.NE.AND.EX P0, PT, RZ, UR13, PT, P0 ;  /* 0x0000000dff007c0c */ /* 0x000fe2000bf05300 */
[----:B------:R-:W2:Y:S01]  /*ba50*/  S2UR UR18, SR_CTAID.Y ;  /* 0x00000000001279c3 */ /* 0x000ea20000002600 */
[----:B------:R-:W-:Y:S02]  /*ba60*/  R2UR UR17, R17 ;  /* 0x00000000111172ca */ /* 0x000fe400000e0000 */
[----:B------:R-:W-:-:S02]  /*ba70*/  R2UR UR10, R16 ;  /* 0x00000000100a72ca */ /* 0x000fc400000e0000 */
[----:B------:R-:W-:Y:S02]  /*ba80*/  R2UR UR11, R17 ;  /* 0x00000000110b72ca */ /* 0x000fe400000e0000 */
[----:B0-----:R-:W-:-:S05]  /*ba90*/  I2FP.F32.U32 R0, UR6 ;  /* 0x0000000600007c45 */ /* 0x001fca0008201000 */
[----:B------:R-:W-:-:S04]  /*baa0*/  FMUL R0, R0, UR4 ;  /* 0x0000000400007c20 */ /* 0x000fc80008400000 */
[----:B------:R0:W0:Y:S01]  /*bab0*/  F2I.U32.TRUNC.NTZ R3, R0 ;  /* 0x0000000000037305 */ /* 0x000022000020f000 */
[----:B--2---:R-:W-:Y:S05]  /*bac0*/  @!P0 BRA `(.L_x_420) ;  /* 0x0000000000308947 */ /* 0x004fea0003800000 */
        /* <DEDUP_REMOVED lines=12> */
.L_x_420:
[----:B------:R-:W-:Y:S01]  /*bb90*/  USHF.R.U64 UR43, UR10, UR15, UR11 ;  /* 0x0000000f0a2b7299 */ /* 0x000fe2000800120b */
[----:B0-----:R-:W-:Y:S01]  /*bba0*/  I2FP.F32.U32 R0, UR18 ;  /* 0x0000001200007c45 */ /* 0x001fe20008201000 */
[----:B------:R-:W-:Y:S02]  /*bbb0*/  USHF.R.U32.HI UR4, URZ, UR15, UR11 ;  /* 0x0000000f3f047299 */ /* 0x000fe4000801160b */
[----:B------:R-:W-:Y:S02]  /*bbc0*/  UIADD3 UR10, UP0, URZ, -UR43, URZ ;  /* 0x8000002b3f0a7290 */ /* 0x000fe4000ff1e03f */
[----:B------:R-:W-:Y:S01]  /*bbd0*/  FMUL R0, R0, UR19 ;  /* 0x0000001300007c20 */ /* 0x000fe20008400000 */
[----:B------:R-:W-:Y:S01]  /*bbe0*/  ULDC.64 UR12, c[0x0][0x620] ;  /* 0x00018800000c7ab9 */ /* 0x000fe20000000a00 */
[----:B------:R-:W-:Y:S01]  /*bbf0*/  UIADD3.X UR4, URZ, ~UR4, URZ, UP0, !UPT ;  /* 0x800000043f047290 */ /* 0x000fe200087fe43f */
[----:B------:R-:W-:Y:S01]  /*bc00*/  UMOV UR8, UR16 ;  /* 0x0000001000087c82 */ /* 0x000fe20008000000 */
[----:B------:R-:W-:-:S02]  /*bc10*/  UMOV UR9, UR17 ;  /* 0x0000001100097c82 */ /* 0x000fc40008000000 */
[----:B------:R-:W-:Y:S01]  /*bc20*/  UIMAD UR4, UR4, UR12, URZ ;  /* 0x0000000c040472a4 */ /* 0x000fe2000f8e023f */
[----:B------:R-:W0:Y:S01]  /*bc30*/  F2I.U32.TRUNC.NTZ R0, R0 ;  /* 0x0000000000007305 */ /* 0x000e22000020f000 */
[----:B------:R-:W-:Y:S01]  /*bc40*/  UIMAD.WIDE.U32 UR8, UR10, UR12, UR8 ;  /* 0x0000000c0a0872a5 */ /* 0x000fe2000f8e0008 */
[----:B------:R-:W-:Y:S01]  /*bc50*/  R2UR UR12, R3 ;  /* 0x00000000030c72ca */ /* 0x000fe200000e0000 */
[----:B------:R-:W-:Y:S01]  /*bc60*/  UIMAD UR10, UR10, UR13, UR4 ;  /* 0x0000000d0a0a72a4 */ /* 0x000fe2000f8e0204 */
[----:B------:R-:W-:Y:S01]  /*bc70*/  ULDC UR11, c[0x0][0x618] ;  /* 0x00018600000b7ab9 */ /* 0x000fe20000000800 */
[----:B------:R-:W-:Y:S02]  /*bc80*/  ULDC UR21, c[0x0][0x658] ;  /* 0x0001960000157ab9 */ /* 0x000fe40000000800 */
[----:B------:R-:W-:Y:S01]  /*bc90*/  UIADD3 UR9, UR9, UR10, URZ ;  /* 0x0000000a09097290 */ /* 0x000fe2000fffe03f */
[----:B------:R-:W-:Y:S01]  /*bca0*/  UMOV UR15, 0xffffffff ;  /* 0xffffffff000f7882 */ /* 0x000fe20000000000 */
[----:B------:R-:W-:Y:S01]  /*bcb0*/  ULDC.64 UR4, c[0x0][0x640] ;  /* 0x0001900000047ab9 */ /* 0x000fe20000000a00 */
[----:B------:R-:W-:Y:S01]  /*bcc0*/  USHF.L.U32 UR15, UR15, UR21, URZ ;  /* 0x000000150f0f7299 */ /* 0x000fe2000800063f */
[----:B------:R-:W-:Y:S01]  /*bcd0*/  ISETP.NE.U32.AND P0, PT, RZ, UR4, PT ;  /* 0x00000004ff007c0c */ /* 0x000fe2000bf05070 */
[----:B------:R-:W-:-:S02]  /*bce0*/  USHF.R.U64 UR16, UR8, UR11, UR9 ;  /* 0x0000000b08107299 */ /* 0x000fc40008001209 */
[----:B------:R-:W-:Y:S01]  /*bcf0*/  USHF.R.U32.HI UR8, URZ, UR11, UR9 ;  /* 0x0000000b3f087299 */ /* 0x000fe20008011609 */
[----:B0-----:R-:W-:Y:S01]  /*bd00*/  R2UR UR14, R0 ;  /* 0x00000000000e72ca */ /* 0x001fe200000e0000 */
[----:B------:R-:W-:Y:S01]  /*bd10*/  ULDC UR17, c[0x0][0x608] ;  /* 0x0001820000117ab9 */ /* 0x000fe20000000800 */
[----:B------:R-:W-:Y:S01]  /*bd20*/  ULOP3.LUT UR41, URZ, UR15, URZ, 0x33, !UPT ;  /* 0x0000000f3f297292 */ /* 0x000fe2000f8e333f */
[----:B------:R-:W-:Y:S01]  /*bd30*/  ISETP.NE.AND.EX P0, PT, RZ, UR5, PT, P0 ;  /* 0x00000005ff007c0c */ /* 0x000fe2000bf05300 */
[----:B------:R-:W-:Y:S02]  /*bd40*/  USHF.R.U64 UR15, UR16, UR17, UR8 ;  /* 0x00000011100f7299 */ /* 0x000fe40008001208 */
[----:B------:R-:W-:Y:S02]  /*bd50*/  USHF.R.U32.HI UR8, URZ, UR17, UR8 ;  /* 0x000000113f087299 */ /* 0x000fe40008011608 */
[----:B------:R-:W-:Y:S02]  /*bd60*/  UIADD3 UR12, -UR12, URZ, URZ ;  /* 0x0000003f0c0c7290 */ /* 0x000fe4000fffe13f */
[----:B------:R-:W-:Y:S01]  /*bd70*/  USHF.R.U64 UR17, UR15, UR21, UR8 ;  /* 0x000000150f117299 */ /* 0x000fe20008001208 */
[----:B------:R-:W-:Y:S01]  /*bd80*/  UMOV UR19, 0x1 ;  /* 0x0000000100137882 */ /* 0x000fe20000000000 */
[----:B------:R-:W-:Y:S01]  /*bd90*/  ULDC UR13, c[0x0][0x144] ;  /* 0x00005100000d7ab9 */ /* 0x000fe20000000800 */
[----:B------:R-:W-:Y:S01]  /*bda0*/  ULDC UR7, c[0x0][0x600] ;  /* 0x0001800000077ab9 */ /* 0x000fe20000000800 */
[----:B------:R-:W-:-:S02]  /*bdb0*/  USHF.L.U32 UR24, UR19, UR21, URZ ;  /* 0x0000001513187299 */ /* 0x000fc4000800063f */
[----:B------:R-:W-:Y:S02]  /*bdc0*/  USHF.R.U32.HI UR8, URZ, UR21, UR8 ;  /* 0x000000153f087299 */ /* 0x000fe40008011608 */
[----:B------:R-:W-:Y:S02]  /*bdd0*/  UIMAD UR21, UR13, UR12, UR6 ;  /* 0x0000000c0d1572a4 */ /* 0x000fe4000f8e0206 */
[----:B------:R-:W-:Y:S02]  /*bde0*/  UIADD3 UR20, UR7, -0x1, URZ ;  /* 0xffffffff07147890 */ /* 0x000fe4000fffe03f */
[----:B------:R-:W-:Y:S01]  /*bdf0*/  UIADD3 UR19, -UR14, URZ, URZ ;  /* 0x0000003f0e137290 */ /* 0x000fe2000fffe13f */
[----:B------:R-:W-:Y:S01]  /*be00*/  ULDC UR25, c[0x0][0x148] ;  /* 0x0000520000197ab9 */ /* 0x000fe20000000800 */
[----:B------:R-:W-:Y:S01]  /*be10*/  ULDC UR22, c[0x0][0x648] ;  /* 0x0001920000167ab9 */ /* 0x000fe20000000800 */
[----:B------:R-:W-:Y:S01]  /*be20*/  ULDC UR23, c[0x0][0x638] ;  /* 0x00018e0000177ab9 */ /* 0x000fe20000000800 */
        /* <DEDUP_REMOVED lines=14> */
.L_x_421:
[----:B------:R-:W-:Y:S01]  /*bf10*/  UISETP.NE.AND UP0, UPT, UR46, URZ, UPT ;  /* 0x0000003f2e00728c */ /* 0x000fe2000bf05270 */
[----:B------:R-:W-:Y:S01]  /*bf20*/  IMAD.MOV.U32 R0, RZ, RZ, 0x1 ;  /* 0x00000001ff007424 */ /* 0x000fe200078e00ff */
[----:B------:R-:W-:Y:S02]  /*bf30*/  USHF.R.U64 UR4, UR6, UR22, UR8 ;  /* 0x0000001606047299 */ /* 0x000fe40008001208 */
[----:B------:R-:W-:Y:S02]  /*bf40*/  ULOP3.LUT UR41, UR15, UR41, URZ, 0xc0, !UPT ;  /* 0x000000290f297292 */ /* 0x000fe4000f8ec03f */
[----:B------:R-:W-:Y:S02]  /*bf50*/  UIADD3 UR5, -UR4, URZ, URZ ;  /* 0x0000003f04057290 */ /* 0x000fe4000fffe13f */
[----:B------:R-:W-:Y:S02]  /*bf60*/  UIMAD UR41, UR24, UR4, UR41 ;  /* 0x00000004182972a4 */ /* 0x000fe4000f8e0229 */
[----:B------:R-:W-:-:S02]  /*bf70*/  ULOP3.LUT UR16, UR16, UR20, URZ, 0xc0, !UPT ;  /* 0x0000001410107292 */ /* 0x000fc4000f8ec03f */
[----:B------:R-:W-:Y:S02]  /*bf80*/  @UP0 UIMAD UR21, UR25, UR19, UR18 ;  /* 0x00000013191502a4 */ /* 0x000fe4000f8e0212 */
[----:B------:R-:W-:-:S03]  /*bf90*/  UIMAD UR4, UR5, UR23, UR17 ;  /* 0x00000017050472a4 */ /* 0x000fc6000f8e0211 */
[----:B------:R-:W-:Y:S01]  /*bfa0*/  ULDC UR5, c[0x0][0x610] ;  /* 0x0001840000057ab9 */ /* 0x000fe20000000800 */
[----:B------:R-:W-:Y:S02]  /*bfb0*/  UIMAD UR4, UR4, UR7, UR16 ;  /* 0x00000007040472a4 */ /* 0x000fe4000f8e0210 */
[----:B------:R-:W-:-:S04]  /*bfc0*/  UIMAD UR41, UR41, UR5, UR21 ;  /* 0x00000005292972a4 */ /* 0x000fc8000f8e0215 */
[----:B------:R-:W-:Y:S02]  /*bfd0*/  USEL UR42, UR4, UR41, !UP0 ;  /* 0x00000029042a7287 */ /* 0x000fe4000c000000 */
[----:B------:R-:W-:-:S12]  /*bfe0*/  USEL UR41, UR41, UR4, !UP0 ;  /* 0x0000000429297287 */ /* 0x000fd8000c000000 */
.L_x_419:
[----:B------:R-:W-:-:S13]  /*bff0*/  LOP3.LUT P0, RZ, R0, 0xff, RZ, 0xc0, !PT ;  /* 0x000000ff00ff7812 */ /* 0x000fda000780c0ff */
[----:B------:R-:W-:Y:S05]  /*c000*/  @P0 BRA `(.L_x_422) ;  /* 0xffffff5000d80947 */ /* 0x000fea000383ffff */
[----:B------:R-:W-:Y:S05]  /*c010*/  EXIT ;  /* 0x000000000000794d */ /* 0x000fea0003800000 */
.L_x_7:
[----:B------:R-:W-:Y:S01]  /*c020*/  ULDC.64 UR4, c[0x0][0x650] ;  /* 0x0001940000047ab9 */ /* 0x000fe20000000a00 */
[----:B------:R-:W-:Y:S01]  /*c030*/  PRMT R0, RZ, 0x7610, R0 ;  /* 0x00007610ff007816 */ /* 0x000fe20000000000 */
[----:B------:R-:W-:Y:S01]  /*c040*/  IMAD.MOV.U32 R4, RZ, RZ, -0x1 ;  /* 0xffffffffff047424 */ /* 0x000fe200078e00ff */
[----:B------:R-:W-:Y:S01]  /*c050*/  ISETP.GE.U32.AND P0, PT, R16, UR4, PT ;  /* 0x0000000410007c0c */ /* 0x000fe2000bf06070 */
[----:B------:R-:W-:Y:S02]  /*c060*/  IMAD.MOV.U32 R5, RZ, RZ, -0x1 ;  /* 0xffffffffff057424 */ /* 0x000fe400078e00ff */
[----:B------:R-:W-:Y:S01]  /*c070*/  IMAD.MOV.U32 R8, RZ, RZ, -0x1 ;  /* 0xffffffffff087424 */ /* 0x000fe200078e00ff */
        /* <DEDUP_REMOVED lines=22> */
.L_x_424:
[----:B------:R-:W-:Y:S01]  /*c1e0*/  USHF.R.U64 UR4, UR14, UR19, UR15 ;  /* 0x000000130e047299 */ /* 0x000fe2000800120f */
[----:B------:R-:W-:Y:S01]  /*c1f0*/  R2UR UR7, R17 ;  /* 0x00000000110772ca */ /* 0x000fe200000e0000 */
[----:B------:R-:W-:Y:S02]  /*c200*/  USHF.R.U32.HI UR5, URZ, UR19, UR15 ;  /* 0x000000133f057299 */ /* 0x000fe4000801160f */
[----:B------:R-:W-:Y:S01]  /*c210*/  UIADD3 UR13, UP0, URZ, -UR4, URZ ;  /* 0x800000043f0d7290 */ /* 0x000fe2000ff1e03f */
[----:B------:R-:W-:Y:S01]  /*c220*/  ULDC.64 UR14, c[0x0][0x620] ;  /* 0x00018800000e7ab9 */ /* 0x000fe20000000a00 */
[----:B------:R-:W-:Y:S02]  /*c230*/  UMOV UR6, UR20 ;  /* 0x0000001400067c82 */ /* 0x000fe40008000000 */
[----:B------:R-:W-:Y:S02]  /*c240*/  UIADD3.X UR5, URZ, ~UR5, URZ, UP0, !UPT ;  /* 0x800000053f057290 */ /* 0x000fe400087fe43f */
[----:B------:R-:W-:-:S02]  /*c250*/  UISETP.NE.AND UP1, UPT, UR46, URZ, UPT ;  /* 0x0000003f2e00728c */ /* 0x000fc4000bf25270 */
[----:B------:R-:W-:Y:S02]  /*c260*/  UIMAD UR5, UR5, UR14, URZ ;  /* 0x0000000e050572a4 */ /* 0x000fe4000f8e023f */
[----:B------:R-:W-:Y:S02]  /*c270*/  UIMAD.WIDE.U32 UR6, UR13, UR14, UR6 ;  /* 0x0000000e0d0672a5 */ /* 0x000fe4000f8e0006 */
[----:B------:R-:W-:Y:S01]  /*c280*/  UIMAD UR5, UR13, UR15, UR5 ;  /* 0x0000000f0d0572a4 */ /* 0x000fe2000f8e0205 */
[----:B------:R-:W-:Y:S02]  /*c290*/  ULDC UR14, c[0x0][0x608] ;  /* 0x00018200000e7ab9 */ /* 0x000fe40000000800 */
[----:B------:R-:W-:Y:S01]  /*c2a0*/  ULDC UR13, c[0x0][0x618] ;  /* 0x00018600000d7ab9 */ /* 0x000fe20000000800 */
[----:B------:R-:W-:Y:S01]  /*c2b0*/  UIADD3 UR5, UR7, UR5, URZ ;  /* 0x0000000507057290 */ /* 0x000fe2000fffe03f */
[----:B------:R-:W-:Y:S01]  /*c2c0*/  ULDC UR22, c[0x0][0x658] ;  /* 0x0001960000167ab9 */ /* 0x000fe20000000800 */
[----:B------:R-:W-:-:S02]  /*c2d0*/  @UP1 UIMAD UR8, UR11, UR12, UR10 ;  /* 0x0000000c0b0812a4 */ /* 0x000fc4000f8e020a */
[----:B------:R-:W-:Y:S02]  /*c2e0*/  USHF.R.U64 UR17, UR6, UR13, UR5 ;  /* 0x0000000d06117299 */ /* 0x000fe40008001205 */
[----:B------:R-:W-:Y:S01]  /*c2f0*/  USHF.R.U32.HI UR5, URZ, UR13, UR5 ;  /* 0x0000000d3f057299 */ /* 0x000fe20008011605 */
[----:B------:R-:W-:Y:S01]  /*c300*/  ULDC.64 UR6, c[0x0][0x640] ;  /* 0x0001900000067ab9 */ /* 0x000fe20000000a00 */
[----:B------:R-:W-:Y:S01]  /*c310*/  UMOV UR10, 0xffffffff ;  /* 0xffffffff000a7882 */ /* 0x000fe20000000000 */
[----:B------:R-:W-:Y:S01]  /*c320*/  ISETP.NE.U32.AND P0, PT, RZ, UR6, PT ;  /* 0x00000006ff007c0c */ /* 0x000fe2000bf05070 */
[----:B------:R-:W-:Y:S02]  /*c330*/  USHF.R.U64 UR18, UR17, UR14, UR5 ;  /* 0x0000000e11127299 */ /* 0x000fe40008001205 */
[----:B------:R-:W-:Y:S01]  /*c340*/  USHF.R.U32.HI UR5, URZ, UR14, UR5 ;  /* 0x0000000e3f057299 */ /* 0x000fe20008011605 */
[----:B------:R-:W-:Y:S01]  /*c350*/  ISETP.NE.AND.EX P0, PT, RZ, UR7, PT, P0 ;  /* 0x00000007ff007c0c */ /* 0x000fe2000bf05300 */
[----:B------:R-:W-:-:S02]  /*c360*/  USHF.L.U32 UR11, UR10, UR22, URZ ;  /* 0x000000160a0b7299 */ /* 0x000fc4000800063f */
[----:B------:R-:W-:Y:S01]  /*c370*/  USHF.R.U64 UR19, UR18, UR22, UR5 ;  /* 0x0000001612137299 */ /* 0x000fe20008001205 */
[----:B------:R-:W-:Y:S01]  /*c380*/  ULDC UR20, c[0x0][0x600] ;  /* 0x0001800000147ab9 */ /* 0x000fe20000000800 */
[----:B------:R-:W-:Y:S02]  /*c390*/  USHF.R.U32.HI UR10, URZ, UR22, UR5 ;  /* 0x000000163f0a7299 */ /* 0x000fe40008011605 */
[----:B------:R-:W-:Y:S02]  /*c3a0*/  UIADD3 UR21, UR20, -0x1, URZ ;  /* 0xffffffff14157890 */ /* 0x000fe4000fffe03f */
[----:B------:R-:W-:Y:S01]  /*c3b0*/  ULOP3.LUT UR26, URZ, UR11, URZ, 0x33, !UPT ;  /* 0x0000000b3f1a7292 */ /* 0x000fe2000f8e333f */
        /* <DEDUP_REMOVED lines=17> */
.L_x_425:
[----:B------:R-:W-:Y:S01]  /*c4d0*/  USHF.R.U64 UR6, UR5, UR23, UR10 ;  /* 0x0000001705067299 */ /* 0x000fe2000800120a */
[----:B------:R-:W-:Y:S01]  /*c4e0*/  IMAD.MOV.U32 R0, RZ, RZ, 0x1 ;  /* 0x00000001ff007424 */ /* 0x000fe200078e00ff */
[----:B------:R-:W-:Y:S01]  /*c4f0*/  USHF.L.U32 UR25, UR25, UR22, URZ ;  /* 0x0000001619197299 */ /* 0x000fe2000800063f */
[----:B------:R-:W-:Y:S01]  /*c500*/  IMAD.U32 R8, RZ, RZ, UR4 ;  /* 0x00000004ff087e24 */ /* 0x000fe2000f8e00ff */
[----:B------:R-:W-:Y:S02]  /*c510*/  ULOP3.LUT UR5, UR18, UR26, URZ, 0xc0, !UPT ;  /* 0x0000001a12057292 */ /* 0x000fe4000f8ec03f */
[----:B------:R-:W-:Y:S02]  /*c520*/  UIADD3 UR7, -UR6, URZ, URZ ;  /* 0x0000003f06077290 */ /* 0x000fe4000fffe13f */
[----:B------:R-:W-:Y:S02]  /*c530*/  UIMAD UR6, UR25, UR6, UR5 ;  /* 0x00000006190672a4 */ /* 0x000fe4000f8e0205 */
[----:B------:R-:W-:-:S02]  /*c540*/  ULOP3.LUT UR17, UR17, UR21, URZ, 0xc0, !UPT ;  /* 0x0000001511117292 */ /* 0x000fc4000f8ec03f */
[----:B------:R-:W-:Y:S02]  /*c550*/  UIMAD UR5, UR7, UR24, UR19 ;  /* 0x00000018070572a4 */ /* 0x000fe4000f8e0213 */
[----:B------:R-:W-:Y:S01]  /*c560*/  UISETP.NE.AND UP0, UPT, UR46, URZ, UPT ;  /* 0x0000003f2e00728c */ /* 0x000fe2000bf05270 */
[----:B------:R-:W-:Y:S01]  /*c570*/  ULDC UR7, c[0x0][0x610] ;  /* 0x0001840000077ab9 */ /* 0x000fe20000000800 */
[----:B------:R-:W-:Y:S02]  /*c580*/  UIMAD UR5, UR5, UR20, UR17 ;  /* 0x00000014050572a4 */ /* 0x000fe4000f8e0211 */
[----:B------:R-:W-:-:S04]  /*c590*/  UIMAD UR8, UR6, UR7, UR8 ;  /* 0x00000007060872a4 */ /* 0x000fc8000f8e0208 */
[----:B------:R-:W-:Y:S02]  /*c5a0*/  USEL UR6, UR5, UR8, !UP0 ;  /* 0x0000000805067287 */ /* 0x000fe4000c000000 */
[----:B------:R-:W-:-:S04]  /*c5b0*/  USEL UR8, UR8, UR5, !UP0 ;  /* 0x0000000508087287 */ /* 0x000fc8000c000000 */
[----:B------:R-:W-:Y:S02]  /*c5c0*/  IMAD.U32 R5, RZ, RZ, UR6 ;  /* 0x00000006ff057e24 */ /* 0x000fe4000f8e00ff */
[----:B------:R-:W-:-:S07]  /*c5d0*/  IMAD.U32 R4, RZ, RZ, UR8 ;  /* 0x00000008ff047e24 */ /* 0x000fce000f8e00ff */
.L_x_423:
[----:B------:R-:W-:-:S08]  /*c5e0*/  NOP ;  /* 0x0000000000007918 */ /* 0x000fd00000000000 */
[----:B------:R-:W0:-:S00]  /*c5f0*/  USETMAXREG.DEALLOC.CTAPOOL 0x28 ;  /* 0x00000028000079c8 */ /* 0x000e0000080e0500 */
[----:B------:R-:W-:-:S13]  /*c600*/  ISETP.NE.AND P0, PT, RZ, UR9, PT ;  /* 0x00000009ff007c0c */ /* 0x000fda000bf05270 */
[----:B------:R-:W-:Y:S05]  /*c610*/  @P0 EXIT ;  /* 0x000000000000094d */ /* 0x000fea0003800000 */
[----:B0-----:R-:W-:Y:S01]  /*c620*/  LOP3.LUT P0, RZ, R0, 0xff, RZ, 0xc0, !PT ;  /* 0x000000ff00ff7812 */ /* 0x001fe2000780c0ff */
[----:B------:R-:W-:Y:S02]  /*c630*/  IMAD.MOV.U32 R12, RZ, RZ, 0x1 ;  /* 0x00000001ff0c7424 */ /* 0x000fe400078e00ff */
[----:B------:R-:W-:-:S10]  /*c640*/  IMAD.MOV.U32 R11, RZ, RZ, RZ ;  /* 0x000000ffff0b7224 */ /* 0x000fd400078e00ff */
[----:B------:R-:W-:Y:S05]  /*c650*/  @!P0 BRA `(.L_x_426) ;  /* 0x0000000c005c8947 */ /* 0x000fea0003800000 */
[----:B------:R-:W0:Y:S01]  /*c660*/  S2R R10, SR_CgaCtaId ;  /* 0x00000000000a7919 */ /* 0x000e220000008800 */
[----:B------:R-:W-:Y:S01]  /*c670*/  ULDC UR4, c[0x0][0x28c] ;  /* 0x0000a30000047ab9 */ /* 0x000fe20000000800 */
[----:B------:R-:W-:Y:S01]  /*c680*/  ULDC UR6, c[0x0][0x658] ;  /* 0x0001960000067ab9 */ /* 0x000fe20000000800 */
[----:B------:R-:W-:Y:S01]  /*c690*/  UIADD3 UR10, UR4, 0x7f, URZ ;  /* 0x0000007f040a7890 */ /* 0x000fe2000fffe03f */
[----:B------:R-:W-:Y:S01]  /*c6a0*/  IMAD.MOV.U32 R7, RZ, RZ, 0x3000 ;  /* 0x00003000ff077424 */ /* 0x000fe200078e00ff */
[----:B------:R-:W-:Y:S01]  /*c6b0*/  UMOV UR7, 0xffffffff ;  /* 0xffffffff00077882 */ /* 0x000fe20000000000 */
[----:B------:R-:W-:Y:S01]  /*c6c0*/  ULDC UR5, c[0x0][0x600] ;  /* 0x0001800000057ab9 */ /* 0x000fe20000000800 */
[----:B------:R-:W-:Y:S01]  /*c6d0*/  UMOV UR9, 0x1 ;  /* 0x0000000100097882 */ /* 0x000fe20000000000 */
[----:B------:R-:W-:Y:S01]  /*c6e0*/  USHF.L.U32 UR7, UR7, UR6, URZ ;  /* 0x0000000607077299 */ /* 0x000fe2000800063f */
[----:B------:R-:W-:Y:S01]  /*c6f0*/  BSSY B0, `(.L_x_426) ;  /* 0x00000cd000007945 */ /* 0x000fe20003800000 */
[----:B------:R-:W-:Y:S01]  /*c700*/  UIADD3 UR4, UR5, -0x1, URZ ;  /* 0xffffffff05047890 */ /* 0x000fe2000fffe03f */
[----:B------:R-:W-:Y:S01]  /*c710*/  IMAD.MOV.U32 R3, RZ, RZ, 0x1 ;  /* 0x00000001ff037424 */ /* 0x000fe200078e00ff */
[----:B------:R-:W-:Y:S01]  /*c720*/  USHF.R.S32.HI UR11, URZ, 0x1f, UR10 ;  /* 0x0000001f3f0b7899 */ /* 0x000fe2000801140a */
[----:B------:R-:W-:Y:S01]  /*c730*/  IMAD.MOV.U32 R12, RZ, RZ, 0x1 ;  /* 0x00000001ff0c7424 */ /* 0x000fe200078e00ff */
[----:B------:R-:W-:Y:S01]  /*c740*/  ULDC UR8, c[0x0][0xc] ;  /* 0x0000030000087ab9 */ /* 0x000fe20000000800 */
[----:B------:R-:W-:Y:S01]  /*c750*/  USHF.L.U32 UR5, UR9, UR6, URZ ;  /* 0x0000000609057299 */ /* 0x000fe2000800063f */
[----:B------:R-:W-:Y:S01]  /*c760*/  IMAD.MOV.U32 R11, RZ, RZ, RZ ;  /* 0x000000ffff0b7224 */ /* 0x000fe200078e00ff */
[----:B------:R-:W-:Y:S01]  /*c770*/  ULEA.HI UR11, UR11, UR10, URZ, 0x7 ;  /* 0x0000000a0b0b7291 */ /* 0x000fe2000f8f383f */
[----:B------:R-:W-:Y:S01]  /*c780*/  ULDC UR9, c[0x0][0x10] ;  /* 0x0000040000097ab9 */ /* 0x000fe20000000800 */
[----:B------:R-:W-:-:S02]  /*c790*/  ULOP3.LUT UR6, URZ, UR7, URZ, 0x33, !UPT ;  /* 0x000000073f067292 */ /* 0x000fc4000f8e333f */
[----:B------:R-:W-:Y:S01]  /*c7a0*/  UIMAD.WIDE.U32 UR8, UR8, UR9, URZ ;  /* 0x00000009080872a5 */ /* 0x000fe2000f8e003f */
[----:B------:R-:W-:Y:S01]  /*c7b0*/  ULDC UR7, c[0x0][0x14] ;  /* 0x0000050000077ab9 */ /* 0x000fe20000000800 */
[----:B------:R-:W-:Y:S02]  /*c7c0*/  USHF.R.S32.HI UR19, URZ, 0x7, UR11 ;  /* 0x000000073f137899 */ /* 0x000fe4000801140b */
[----:B------:R-:W-:Y:S02]  /*c7d0*/  UIMAD.WIDE.U32 UR22, UR8, UR7, URZ ;  /* 0x00000007081672a5 */ /* 0x000fe4000f8e003f */
[----:B------:R-:W-:Y:S02]  /*c7e0*/  UIMAD UR13, UR9, UR7, URZ ;  /* 0x00000007090d72a4 */ /* 0x000fe4000f8e023f */
[----:B------:R-:W-:Y:S01]  /*c7f0*/  ULOP3.LUT UR26, UR40, 0x2, URZ, 0xfc, !UPT ;  /* 0x00000002281a7892 */ /* 0x000fe2000f8efc3f */
[----:B0-----:R-:W-:Y:S01]  /*c800*/  LOP3.LUT R10, R10, 0x1, RZ, 0xc0, !PT ;  /* 0x000000010a0a7812 */ /* 0x001fe200078ec0ff */
[----:B------:R-:W-:-:S02]  /*c810*/  UIADD3 UR13, UR23, UR13, URZ ;  /* 0x0000000d170d7290 */ /* 0x000fc4000fffe03f */
[----:B------:R-:W-:Y:S02]  /*c820*/  UIADD3 UR27, UR19, 0x1, URZ ;  /* 0x00000001131b7890 */ /* 0x000fe4000fffe03f */
[----:B------:R-:W-:Y:S01]  /*c830*/  IMAD R0, R10, R7, 0x20100 ;  /* 0x000201000a007424 */ /* 0x000fe200078e0207 */
[----:B------:R-:W-:-:S09]  /*c840*/  ULDC.64 UR24, c[0x0][0x198] ;  /* 0x0000660000187ab9 */ /* 0x000fd20000000a00 */
.L_x_437:
[----:B------:R-:W-:-:S03]  /*c850*/  UMOV UR7, 0xffffffff ;  /* 0xffffffff00077882 */ /* 0x000fc60000000000 */
[----:B------:R-:W-:Y:S05]  /*c860*/  BRA.DIV UR7, `(.L_x_427) ;  /* 0x0000000e07c47947 */ /* 0x000fea000b800000 */
[----:B------:R-:W-:-:S13]  /*c870*/  ELECT P6, URZ, PT ;  /* 0x00000000003f782f */ /* 0x000fda00038c0000 */
.L_x_448:
[----:B------:R-:W0:Y:S01]  /*c880*/  LDC R6, c[0x0][0x28c] ;  /* 0x0000a300ff067b82 */ /* 0x000e220000000800 */
[----:B------:R-:W-:Y:S01]  /*c890*/  BSSY B1, `(.L_x_428) ;  /* 0x000003a000017945 */ /* 0x000fe20003800000 */
[----:B0-----:R-:W-:-:S13]  /*c8a0*/  ISETP.LT.OR P6, PT, R6, 0x1, !P6 ;  /* 0x000000010600780c */ /* 0x001fda00077c1670 */
[----:B------:R-:W-:Y:S05]  /*c8b0*/  @P6 BRA `(.L_x_429) ;  /* 0x0000000000dc6947 */ /* 0x000fea0003800000 */
[----:B------:R-:W-:Y:S02]  /*c8c0*/  IMAD R6, R5, 0x2, R10 ;  /* 0x0000000205067824 */ /* 0x000fe400078e020a */
[----:B------:R-:W-:Y:S02]  /*c8d0*/  IMAD.SHL.U32 R13, R4, 0x100, RZ ;  /* 0x00000100040d7824 */ /* 0x000fe400078e00ff */
[----:B------:R-:W-:Y:S02]  /*c8e0*/  IMAD.MOV.U32 R18, RZ, RZ, RZ ;  /* 0x000000ffff127224 */ /* 0x000fe400078e00ff */
[----:B------:R-:W-:Y:S02]  /*c8f0*/  IMAD.U32 R19, RZ, RZ, UR27 ;  /* 0x0000001bff137e24 */ /* 0x000fe4000f8e00ff */
[----:B------:R-:W-:Y:S02]  /*c900*/  IMAD.MOV.U32 R4, RZ, RZ, R12 ;  /* 0x000000ffff047224 */ /* 0x000fe400078e000c */
[----:B------:R-:W-:-:S02]  /*c910*/  IMAD.MOV.U32 R5, RZ, RZ, R11 ;  /* 0x000000ffff057224 */ /* 0x000fc400078e000b */
[----:B------:R-:W-:-:S07]  /*c920*/  IMAD R9, R6, 0x60, RZ ;  /* 0x0000006006097824 */ /* 0x000fce00078e02ff */
.L_x_432:
[----:B------:R-:W0:Y:S01]  /*c930*/  S2R R7, SR_CgaCtaId ;  /* 0x0000000000077919 */ /* 0x000e220000008800 */
[----:B------:R-:W-:Y:S02]  /*c940*/  MOV R6, 0x400 ;  /* 0x0000040000067802 */ /* 0x000fe40000000f00 */
[----:B------:R-:W-:Y:S02]  /*c950*/  LOP3.LUT P1, RZ, R2, 0x7f, RZ, 0xc0, !PT ;  /* 0x0000007f02ff7812 */ /* 0x000fe4000782c0ff */
[----:B0-----:R-:W-:Y:S02]  /*c960*/  LEA R14, R7, R6, 0x18 ;  /* 0x00000006070e7211 */ /* 0x001fe400078ec0ff */
[----:B------:R-:W-:-:S09]  /*c970*/  SHF.L.U32 R6, R4, 0x1f, RZ ;  /* 0x0000001f04067819 */ /* 0x000fd200000006ff */
[----:B------:R-:W0:Y:S01]  /*c980*/  @!P1 LDC R7, c[0x0][0x500] ;  /* 0x00014000ff079b82 */ /* 0x000e220000000800 */
[----:B------:R-:W-:-:S04]  /*c990*/  IMAD R15, R5, 0x8, R14 ;  /* 0x00000008050f7824 */ /* 0x000fc800078e020e */
[----:B------:R-:W1:Y:S02]  /*c9a0*/  SYNCS.PHASECHK.TRANS64.TRYWAIT P0, [R15+URZ+0x20], R6 ;  /* 0x000020060f0075a7 */ /* 0x000e64000800017f */
[----:B-1----:R-:W-:Y:S05]  /*c9b0*/  @!P0 BRA `(.L_x_430) ;  /* 0x0000000c00908947 */ /* 0x002fea0003800000 */
.L_x_449:
[----:B------:R-:W-:Y:S01]  /*c9c0*/  UPRMT UR7, UR26, 0x9910, URZ ;  /* 0x000099101a077896 */ /* 0x000fe2000800003f */
[----:B0-----:R0:W-:Y:S03]  /*c9d0*/  @!P1 SYNCS.ARRIVE.TRANS64 RZ, [R15+URZ], R7 ;  /* 0x000000070fff99a7 */ /* 0x0011e6000800003f */
[----:B------:R-:W-:-:S06]  /*c9e0*/  UISETP.NE.AND UP0, UPT, UR7, 0x2, UPT ;  /* 0x000000020700788c */ /* 0x000fcc000bf05270 */
[----:B------:R-:W-:-:S13]  /*c9f0*/  PLOP3.LUT P0, PT, PT, PT, UP0, 0x80, 0x0 ;  /* 0x000000000000781c */ /* 0x000fda0003f0f008 */
[----:B0-----:R-:W-:Y:S05]  /*ca00*/  @P0 BRA `(.L_x_431) ;  /* 0x0000000000040947 */ /* 0x001fea0003800000 */
[----:B------:R-:W-:Y:S01]  /*ca10*/  BPT.TRAP 0x1 ;  /* 0x000000040000795c */ /* 0x000fe20000300000 */
.L_x_431:
[C---:B-1----:R-:W-:Y:S01]  /*ca20*/  IMAD R6, R5.reuse, 0x8000, R14 ;  /* 0x0000800005067824 */ /* 0x042fe200078e020e */
[----:B------:R-:W-:Y:S01]  /*ca30*/  R2UR UR20, R14 ;  /* 0x000000000e1472ca */ /* 0x000fe200000e0000 */
[----:B------:R-:W-:Y:S01]  /*ca40*/  IMAD R7, R5, 0x6000, R0 ;  /* 0x0000600005077824 */ /* 0x000fe200078e0200 */
[----:B------:R-:W-:Y:S01]  /*ca50*/  R2UR UR9, R15 ;  /* 0x000000000f0972ca */ /* 0x000fe200000e0000 */
[----:B------:R-:W-:Y:S01]  /*ca60*/  VIADD R19, R19, 0xffffffff ;  /* 0xffffffff13137836 */ /* 0x000fe20000000000 */
[----:B------:R-:W-:Y:S01]  /*ca70*/  R2UR UR7, R6 ;  /* 0x00000000060772ca */ /* 0x000fe200000e0000 */
[----:B------:R-:W-:Y:S01]  /*ca80*/  UIADD3 UR14, UP0, UR24, 0xf0, URZ ;  /* 0x000000f0180e7890 */ /* 0x000fe2000ff1e03f */
[----:B------:R-:W-:Y:S01]  /*ca90*/  R2UR UR8, R7 ;  /* 0x00000000070872ca */ /* 0x000fe200000e0000 */
[----:B------:R-:W-:Y:S01]  /*caa0*/  UIADD3 UR28, UP1, UR24, 0x1f0, URZ ;  /* 0x000001f0181c7890 */ /* 0x000fe2000ff3e03f */
[----:B------:R-:W-:Y:S01]  /*cab0*/  R2UR UR11, R13 ;  /* 0x000000000d0b72ca */ /* 0x000fe200000e0000 */
[----:B------:R-:W-:Y:S01]  /*cac0*/  UIADD3.X UR15, URZ, UR25, URZ, UP0, !UPT ;  /* 0x000000193f0f7290 */ /* 0x000fe200087fe43f */
[----:B------:R-:W-:Y:S01]  /*cad0*/  R2UR UR10, R18 ;  /* 0x00000000120a72ca */ /* 0x000fe200000e0000 */
[----:B------:R-:W-:Y:S01]  /*cae0*/  VIADD R5, R5, 0x1 ;  /* 0x0000000105057836 */ /* 0x000fe20000000000 */
[----:B------:R-:W-:Y:S01]  /*caf0*/  R2UR UR12, R8 ;  /* 0x00000000080c72ca */ /* 0x000fe200000e0000 */
[----:B------:R-:W-:Y:S01]  /*cb00*/  UIADD3.X UR29, URZ, UR25, URZ, UP1, !UPT ;  /* 0x000000193f1d7290 */ /* 0x000fe20008ffe43f */
[----:B------:R-:W-:Y:S01]  /*cb10*/  R2UR UR21, R9 ;  /* 0x00000000091572ca */ /* 0x000fe200000e0000 */
[----:B------:R-:W-:Y:S01]  /*cb20*/  UMOV UR16, 0x0 ;  /* 0x0000000000107882 */ /* 0x000fe20000000000 */
[----:B------:R-:W-:Y:S01]  /*cb30*/  ISETP.GT.AND P1, PT, R19, 0x1, PT ;  /* 0x000000011300780c */ /* 0x000fe20003f24270 */
[----:B------:R-:W-:Y:S01]  /*cb40*/  UIADD3 UR18, UR7, 0x100, URZ ;  /* 0x0000010007127890 */ /* 0x000fe2000fffe03f */
[C---:B------:R-:W-:Y:S01]  /*cb50*/  ISETP.NE.AND P0, PT, R5.reuse, 0x4, PT ;  /* 0x000000040500780c */ /* 0x040fe20003f05270 */
[----:B------:R-:W-:Y:S01]  /*cb60*/  UIADD3 UR7, UR20, UR8, URZ ;  /* 0x0000000814077290 */ /* 0x000fe2000fffe03f */
[----:B------:R-:W-:Y:S01]  /*cb70*/  VIADD R18, R18, 0x80 ;  /* 0x0000008012127836 */ /* 0x000fe20000000000 */
[----:B------:R-:W-:Y:S01]  /*cb80*/  UMOV UR17, 0x10000000 ;  /* 0x1000000000117882 */ /* 0x000fe20000000000 */
[----:B------:R-:W-:Y:S01]  /*cb90*/  UMOV UR30, 0x30000 ;  /* 0x00030000001e7882 */ /* 0x000fe20000000000 */
[----:B------:R-:W-:Y:S01]  /*cba0*/  SEL R7, RZ, 0x1, P0 ;  /* 0x00000001ff077807 */ /* 0x000fe20000000000 */
[----:B------:R-:W-:Y:S01]  /*cbb0*/  UMOV UR8, UR18 ;  /* 0x0000001200087c82 */ /* 0x000fe20008000000 */
[----:B------:R-:W-:Y:S01]  /*cbc0*/  SEL R5, R5, RZ, P0 ;  /* 0x000000ff05057207 */ /* 0x000fe20000000000 */
[----:B------:R0:W-:Y:S01]  /*cbd0*/  UTMALDG.3D [UR8], [UR14], desc[UR16] ;  /* 0x000010080e0075b4 */ /* 0x0001e20008011000 */
[----:B------:R-:W-:Y:S01]  /*cbe0*/  LOP3.LUT R4, R4, R7, RZ, 0x3c, !PT ;  /* 0x0000000704047212 */ /* 0x000fe200078e3cff */
[----:B0-----:R-:W-:Y:S01]  /*cbf0*/  UMOV UR11, UR21 ;  /* 0x00000015000b7c82 */ /* 0x001fe20008000000 */
[----:B------:R-:W-:-:S02]  /*cc00*/  UMOV UR8, UR7 ;  /* 0x0000000700087c82 */ /* 0x000fc40008000000 */
[----:B------:R0:W-:Y:S02]  /*cc10*/  UTMALDG.3D.MULTICAST [UR8], [UR28], UR30, desc[UR16] ;  /* 0x000010081c0073b4 */ /* 0x0001e4000801181e */
[----:B0-----:R-:W-:Y:S05]  /*cc20*/  @P1 BRA `(.L_x_432) ;  /* 0xfffffffc00401947 */ /* 0x001fea000383ffff */
.L_x_429:
[----:B------:R-:W-:Y:S05]  /*cc30*/  BSYNC B1 ;  /* 0x0000000000017941 */ /* 0x000fea0003800000 */
.L_x_428:
[----:B------:R-:W-:Y:S01]  /*cc40*/  LOP3.LUT P2, RZ, R3, 0xff, RZ, 0xc0, !PT ;  /* 0x000000ff03ff7812 */ /* 0x000fe2000784c0ff */
[----:B------:R-:W-:Y:S01]  /*cc50*/  VIADD R11, R11, UR19 ;  /* 0x000000130b0b7c36 */ /* 0x000fe20008000000 */
[----:B------:R-:W-:Y:S01]  /*cc60*/  ULDC.64 UR8, c[0x0][0x650] ;  /* 0x0001940000087ab9 */ /* 0x000fe20000000a00 */
[----:B------:R-:W-:Y:S01]  /*cc70*/  IMAD.U32 R6, RZ, RZ, UR19 ;  /* 0x00000013ff067e24 */ /* 0x000fe2000f8e00ff */
[----:B------:R-:W-:Y:S01]  /*cc80*/  BSSY B1, `(.L_x_433) ;  /* 0x0000071000017945 */ /* 0x000fe20003800000 */
[----:B------:R-:W-:Y:S01]  /*cc90*/  IMAD.MOV.U32 R8, RZ, RZ, -0x1 ;  /* 0xffffffffff087424 */ /* 0x000fe200078e00ff */
[----:B------:R-:W-:Y:S02]  /*cca0*/  SHF.R.U32.HI R3, RZ, 0x2, R11 ;  /* 0x00000002ff037819 */ /* 0x000fe4000001160b */
[----:B------:R-:W-:Y:S02]  /*ccb0*/  ISETP.GT.U32.AND P0, PT, R11, 0x3, PT ;  /* 0x000000030b00780c */ /* 0x000fe40003f04070 */
[----:B------:R-:W-:-:S02]  /*ccc0*/  LOP3.LUT R3, R3, 0x1, RZ, 0xc0, !PT ;  /* 0x0000000103037812 */ /* 0x000fc400078ec0ff */
[----:B------:R-:W-:Y:S01]  /*ccd0*/  ISETP.LT.U32.AND P0, PT, R6, 0x4, P0 ;  /* 0x000000040600780c */ /* 0x000fe20000701070 */
[----:B------:R-:W0:Y:S01]  /*cce0*/  @P2 S2R R5, SR_CgaCtaId ;  /* 0x0000000000052919 */ /* 0x000e220000008800 */
[----:B------:R-:W-:Y:S02]  /*ccf0*/  @P2 MOV R4, 0x400 ;  /* 0x0000040000042802 */ /* 0x000fe40000000f00 */
[----:B------:R-:W-:Y:S01]  /*cd00*/  ISETP.NE.U32.AND P1, PT, R3, 0x1, PT ;  /* 0x000000010300780c */ /* 0x000fe20003f25070 */
[----:B------:R-:W-:Y:S01]  /*cd10*/  IMAD.U32 R3, RZ, RZ, UR19 ;  /* 0x00000013ff037e24 */ /* 0x000fe2000f8e00ff */
[----:B------:R-:W-:Y:S02]  /*cd20*/  PRMT R6, RZ, 0x7610, R6 ;  /* 0x00007610ff067816 */ /* 0x000fe40000000006 */
[----:B------:R-:W-:Y:S02]  /*cd30*/  LOP3.LUT R11, R11, 0x3, RZ, 0xc0, !PT ;  /* 0x000000030b0b7812 */ /* 0x000fe400078ec0ff */
[----:B------:R-:W-:-:S02]  /*cd40*/  ISETP.GT.U32.AND P1, PT, R3, 0x3, !P1 ;  /* 0x000000030300780c */ /* 0x000fc40004f24070 */
[----:B------:R-:W-:Y:S02]  /*cd50*/  SEL R3, RZ, 0x1, !P0 ;  /* 0x00000001ff037807 */ /* 0x000fe40004000000 */
[----:B0-----:R-:W-:Y:S01]  /*cd60*/  @P2 LEA R4, R5, R4, 0x18 ;  /* 0x0000000405042211 */ /* 0x001fe200078ec0ff */
[----:B------:R-:W-:-:S03]  /*cd70*/  IMAD.MOV.U32 R5, RZ, RZ, -0x1 ;  /* 0xffffffffff057424 */ /* 0x000fc600078e00ff */
[----:B------:R0:W-:Y:S01]  /*cd80*/  @P2 SYNCS.ARRIVE.TRANS64.A1T0 RZ, [R4+URZ+0x58], RZ ;  /* 0x000058ff04ff29a7 */ /* 0x0001e2000810003f */
[----:B------:R-:W-:-:S04]  /*cd90*/  IADD3 R16, P2, R16, UR22, RZ ;  /* 0x0000001610107c10 */ /* 0x000fc8000ff5e0ff */
[----:B------:R-:W-:Y:S02]  /*cda0*/  IADD3.X R17, R17, UR13, RZ, P2, !PT ;  /* 0x0000000d11117c10 */ /* 0x000fe400097fe4ff */
[----:B------:R-:W-:Y:S02]  /*cdb0*/  ISETP.GE.U32.AND P2, PT, R16, UR8, PT ;  /* 0x0000000810007c0c */ /* 0x000fe4000bf46070 */
[----:B0-----:R-:W-:Y:S02]  /*cdc0*/  SEL R4, RZ, 0x1, !P1 ;  /* 0x00000001ff047807 */ /* 0x001fe40004800000 */
[----:B------:R-:W-:Y:S02]  /*cdd0*/  ISETP.GE.U32.AND.EX P0, PT, R17, UR9, PT, P2 ;  /* 0x0000000911007c0c */ /* 0x000fe4000bf06120 */
[--C-:B------:R-:W-:Y:S01]  /*cde0*/  LOP3.LUT R12, R4, R12, R3.reuse, 0x96, !PT ;  /* 0x0000000c040c7212 */ /* 0x100fe200078e9603 */
[----:B------:R-:W-:Y:S01]  /*cdf0*/  IMAD.MOV.U32 R4, RZ, RZ, -0x1 ;  /* 0xffffffffff047424 */ /* 0x000fe200078e00ff */
[----:B------:R-:W-:-:S09]  /*ce00*/  PRMT R3, RZ, 0x7610, R3 ;  /* 0x00007610ff037816 */ /* 0x000fd20000000003 */
[----:B------:R-:W-:Y:S05]  /*ce10*/  @P0 BRA `(.L_x_434) ;  /* 0x00000004005c0947 */ /* 0x000fea0003800000 */
[----:B------:R-:W-:Y:S01]  /*ce20*/  ULDC.64 UR8, c[0x0][0x628] ;  /* 0x00018a0000087ab9 */ /* 0x000fe20000000a00 */
[----:B------:R-:W0:Y:S01]  /*ce30*/  S2R R14, SR_CTAID.X ;  /* 0x00000000000e7919 */ /* 0x000e220000002500 */
[----:B------:R-:W-:Y:S01]  /*ce40*/  ISETP.NE.U32.AND P0, PT, RZ, UR8, PT ;  /* 0x00000008ff007c0c */ /* 0x000fe2000bf05070 */
[----:B------:R-:W-:Y:S01]  /*ce50*/  ULDC UR10, c[0x0][0x630] ;  /* 0x00018c00000a7ab9 */ /* 0x000fe20000000800 */
[----:B------:R-:W-:Y:S01]  /*ce60*/  IMAD.MOV.U32 R4, RZ, RZ, R16 ;  /* 0x000000ffff047224 */ /* 0x000fe200078e0010 */
[----:B------:R-:W1:Y:S01]  /*ce70*/  S2R R13, SR_CTAID.Y ;  /* 0x00000000000d7919 */ /* 0x000e620000002600 */
[----:B------:R-:W-:Y:S01]  /*ce80*/  ISETP.NE.AND.EX P0, PT, RZ, UR9, PT, P0 ;  /* 0x00000009ff007c0c */ /* 0x000fe2000bf05300 */
[----:B------:R-:W-:-:S12]  /*ce90*/  IMAD.MOV.U32 R5, RZ, RZ, R17 ;  /* 0x000000ffff057224 */ /* 0x000fd800078e0011 */
[----:B------:R-:W-:Y:S05]  /*cea0*/  @!P0 BRA `(.L_x_435) ;  /* 0x0000000000288947 */ /* 0x000fea0003800000 */
[----:B------:R-:W-:Y:S02]  /*ceb0*/  ULDC UR7, c[0x0][0x634] ;  /* 0x00018d0000077ab9 */ /* 0x000fe40000000800 */
[----:B------:R-:W-:-:S05]  /*cec0*/  IADD3 R9, P0, R16, UR7, RZ ;  /* 0x0000000710097c10 */ /* 0x000fca000ff1e0ff */
[----:B------:R-:W-:-:S04]  /*ced0*/  IMAD.X R15, RZ, RZ, R17, P0 ;  /* 0x000000ffff0f7224 */ /* 0x000fc800000e0611 */
[----:B------:R-:W-:-:S04]  /*cee0*/  IMAD.WIDE.U32 R6, R15, UR8, RZ ;  /* 0x000000080f067c25 */ /* 0x000fc8000f8e00ff */
[----:B------:R-:W-:-:S04]  /*cef0*/  IMAD.WIDE.U32 R6, P0, R9, UR9, R6 ;  /* 0x0000000909067c25 */ /* 0x000fc8000f800006 */
[----:B------:R-:W-:-:S04]  /*cf00*/  IMAD.WIDE.U32 R8, R9, UR8, RZ ;  /* 0x0000000809087c25 */ /* 0x000fc8000f8e00ff */
[----:B------:R-:W-:Y:S01]  /*cf10*/  IMAD.X R5, RZ, RZ, RZ, P0 ;  /* 0x000000ffff057224 */ /* 0x000fe200000e06ff */
[----:B------:R-:W-:Y:S01]  /*cf20*/  IADD3 RZ, P0, R9, R6, RZ ;  /* 0x0000000609ff7210 */ /* 0x000fe20007f1e0ff */
[----:B------:R-:W-:-:S04]  /*cf30*/  IMAD.MOV.U32 R4, RZ, RZ, R7 ;  /* 0x000000ffff047224 */ /* 0x000fc800078e0007 */
[----:B------:R-:W-:-:S08]  /*cf40*/  IMAD.WIDE.U32.X R4, R15, UR9, R4, P0 ;  /* 0x000000090f047c25 */ /* 0x000fd000080e0404 */
.L_x_435:
[--C-:B------:R-:W-:Y:S01]  /*cf50*/  SHF.R.U64 R8, R4, UR10, R5.reuse ;  /* 0x0000000a04087c19 */ /* 0x100fe20008001205 */
[----:B------:R-:W-:Y:S01]  /*cf60*/  ULDC.64 UR8, c[0x0][0x620] ;  /* 0x0001880000087ab9 */ /* 0x000fe20000000a00 */
[----:B------:R-:W-:Y:S01]  /*cf70*/  SHF.R.U32.HI R4, RZ, UR10, R5 ;  /* 0x0000000aff047c19 */ /* 0x000fe20008011605 */
[----:B------:R-:W-:Y:S01]  /*cf80*/  ULDC UR7, c[0x0][0x150] ;  /* 0x0000540000077ab9 */ /* 0x000fe20000000800 */
[----:B------:R-:W-:Y:S01]  /*cf90*/  IADD3 R7, P0, RZ, -R8, RZ ;  /* 0x80000008ff077210 */ /* 0x000fe20007f1e0ff */
[----:B------:R-:W2:Y:S01]  /*cfa0*/  LDC R23, c[0x0][0x144] ;  /* 0x00005100ff177b82 */ /* 0x000ea20000000800 */
[----:B------:R-:W-:Y:S01]  /*cfb0*/  ULDC.64 UR10, c[0x0][0x640] ;  /* 0x00019000000a7ab9 */ /* 0x000fe20000000a00 */
[----:B------:R-:W-:Y:S02]  /*cfc0*/  UISETP.NE.AND UP0, UPT, UR46, URZ, UPT ;  /* 0x0000003f2e00728c */ /* 0x000fe4000bf05270 */
[----:B------:R-:W-:Y:S01]  /*cfd0*/  IMAD.X R4, RZ, RZ, ~R4, P0 ;  /* 0x000000ffff047224 */ /* 0x000fe200000e0e04 */
[----:B------:R-:W-:-:S03]  /*cfe0*/  ISETP.NE.U32.AND P0, PT, RZ, UR10, PT ;  /* 0x0000000aff007c0c */ /* 0x000fc6000bf05070 */
[----:B------:R-:W-:Y:S01]  /*cff0*/  IMAD R6, R4, UR8, RZ ;  /* 0x0000000804067c24 */ /* 0x000fe2000f8e02ff */
[----:B------:R-:W3:Y:S01]  /*d000*/  LDC R18, c[0x0][0x148] ;  /* 0x00005200ff127b82 */ /* 0x000ee20000000800 */
[C---:B------:R-:W-:Y:S01]  /*d010*/  IMAD.WIDE.U32 R4, R7.reuse, UR8, R16 ;  /* 0x0000000807047c25 */ /* 0x040fe2000f8e0010 */
[----:B------:R-:W-:Y:S01]  /*d020*/  ULDC UR8, c[0x0][0x154] ;  /* 0x0000550000087ab9 */ /* 0x000fe20000000800 */
[----:B------:R-:W-:Y:S02]  /*d030*/  ISETP.NE.AND.EX P0, PT, RZ, UR11, PT, P0 ;  /* 0x0000000bff007c0c */ /* 0x000fe4000bf05300 */
[----:B------:R-:W-:Y:S01]  /*d040*/  IMAD R7, R7, UR9, R6 ;  /* 0x0000000907077c24 */ /* 0x000fe2000f8e0206 */
[----:B0-----:R-:W-:Y:S01]  /*d050*/  I2FP.F32.U32 R6, R14 ;  /* 0x0000000e00067245 */ /* 0x001fe20000201000 */
[----:B------:R-:W-:Y:S01]  /*d060*/  ULDC UR9, c[0x0][0x608] ;  /* 0x0001820000097ab9 */ /* 0x000fe20000000800 */
[----:B------:R-:W-:Y:S01]  /*d070*/  PLOP3.LUT P2, PT, PT, PT, UP0, 0x80, 0x0 ;  /* 0x000000000000781c */ /* 0x000fe20003f4f008 */
[----:B------:R-:W-:-:S02]  /*d080*/  IMAD.IADD R5, R5, 0x1, R7 ;  /* 0x0000000105057824 */ /* 0x000fc400078e0207 */
[----:B------:R-:W-:Y:S01]  /*d090*/  FMUL R6, R6, UR7 ;  /* 0x0000000706067c20 */ /* 0x000fe20008400000 */
[----:B------:R-:W-:Y:S02]  /*d0a0*/  ULDC UR7, c[0x0][0x618] ;  /* 0x0001860000077ab9 */ /* 0x000fe40000000800 */
[--C-:B------:R-:W-:Y:S02]  /*d0b0*/  SHF.R.U64 R9, R4, UR7, R5.reuse ;  /* 0x0000000704097c19 */ /* 0x100fe40008001205 */
[----:B-1----:R-:W-:Y:S01]  /*d0c0*/  I2FP.F32.U32 R4, R13 ;  /* 0x0000000d00047245 */ /* 0x002fe20000201000 */
[----:B------:R-:W0:Y:S04]  /*d0d0*/  F2I.U32.TRUNC.NTZ R6, R6 ;  /* 0x0000000600067305 */ /* 0x000e28000020f000 */
[----:B------:R-:W-:Y:S01]  /*d0e0*/  FMUL R7, R4, UR8 ;  /* 0x0000000804077c20 */ /* 0x000fe20008400000 */
[----:B------:R-:W-:Y:S01]  /*d0f0*/  SHF.R.U32.HI R4, RZ, UR7, R5 ;  /* 0x00000007ff047c19 */ /* 0x000fe20008011605 */
[----:B------:R-:W-:-:S02]  /*d100*/  ULDC UR7, c[0x0][0x658] ;  /* 0x0001960000077ab9 */ /* 0x000fc40000000800 */
[----:B------:R1:W4:Y:S01]  /*d110*/  F2I.U32.TRUNC.NTZ R20, R7 ;  /* 0x0000000700147305 */ /* 0x000322000020f000 */
[--C-:B------:R-:W-:Y:S02]  /*d120*/  SHF.R.U64 R19, R9, UR9, R4.reuse ;  /* 0x0000000909137c19 */ /* 0x100fe40008001204 */
[----:B------:R-:W-:-:S04]  /*d130*/  SHF.R.U32.HI R4, RZ, UR9, R4 ;  /* 0x00000009ff047c19 */ /* 0x000fc80008011604 */
[----:B------:R-:W-:Y:S01]  /*d140*/  SHF.R.U64 R15, R19, UR7, R4 ;  /* 0x00000007130f7c19 */ /* 0x000fe20008001204 */
[----:B0-----:R-:W-:Y:S01]  /*d150*/  IMAD.MOV R6, RZ, RZ, -R6 ;  /* 0x000000ffff067224 */ /* 0x001fe200078e0a06 */
[----:B------:R-:W-:-:S03]  /*d160*/  SHF.R.U32.HI R21, RZ, UR7, R4 ;  /* 0x00000007ff157c19 */ /* 0x000fc60008011604 */
[----:B--2---:R-:W-:Y:S02]  /*d170*/  IMAD R14, R23, R6, R14 ;  /* 0x00000006170e7224 */ /* 0x004fe400078e020e */
[----:B------:R-:W-:Y:S02]  /*d180*/  IMAD.MOV.U32 R4, RZ, RZ, R15 ;  /* 0x000000ffff047224 */ /* 0x000fe400078e000f */
[----:B------:R-:W-:Y:S01]  /*d190*/  IMAD.MOV.U32 R5, RZ, RZ, R21 ;  /* 0x000000ffff057224 */ /* 0x000fe200078e0015 */
[----:B-1--4-:R-:W-:Y:S06]  /*d1a0*/  @!P0 BRA `(.L_x_436) ;  /* 0x0000000000288947 */ /* 0x012fec0003800000 */
[----:B------:R-:W-:Y:S02]  /*d1b0*/  ULDC UR7, c[0x0][0x64c] ;  /* 0x0001930000077ab9 */ /* 0x000fe40000000800 */
[----:B------:R-:W-:-:S05]  /*d1c0*/  IADD3 R5, P0, R15, UR7, RZ ;  /* 0x000000070f057c10 */ /* 0x000fca000ff1e0ff */
[----:B------:R-:W-:-:S04]  /*d1d0*/  IMAD.X R21, RZ, RZ, R21, P0 ;  /* 0x000000ffff157224 */ /* 0x000fc800000e0615 */
[----:B------:R-:W-:-:S04]  /*d1e0*/  IMAD.WIDE.U32 R6, R21, UR10, RZ ;  /* 0x0000000a15067c25 */ /* 0x000fc8000f8e00ff */
[----:B------:R-:W-:-:S04]  /*d1f0*/  IMAD.WIDE.U32 R6, P0, R5, UR11, R6 ;  /* 0x0000000b05067c25 */ /* 0x000fc8000f800006 */
[----:B------:R-:W-:-:S04]  /*d200*/  IMAD.WIDE.U32 R4, R5, UR10, RZ ;  /* 0x0000000a05047c25 */ /* 0x000fc8000f8e00ff */
[----:B------:R-:W-:Y:S01]  /*d210*/  IMAD.MOV.U32 R4, RZ, RZ, R7 ;  /* 0x000000ffff047224 */ /* 0x000fe200078e0007 */
[----:B------:R-:W-:Y:S01]  /*d220*/  IADD3 RZ, P1, R5, R6, RZ ;  /* 0x0000000605ff7210 */ /* 0x000fe20007f3e0ff */
[----:B------:R-:W-:-:S04]  /*d230*/  IMAD.X R5, RZ, RZ, RZ, P0 ;  /* 0x000000ffff057224 */ /* 0x000fc800000e06ff */
[----:B------:R-:W-:-:S08]  /*d240*/  IMAD.WIDE.U32.X R4, R21, UR11, R4, P1 ;  /* 0x0000000b15047c25 */ /* 0x000fd000088e0404 */
.L_x_436:
[----:B------:R-:W-:Y:S01]  /*d250*/  ULDC UR7, c[0x0][0x648] ;  /* 0x0001920000077ab9 */ /* 0x000fe20000000800 */
[----:B------:R-:W-:Y:S01]  /*d260*/  LOP3.LUT R19, R19, UR6, RZ, 0xc0, !PT ;  /* 0x0000000613137c12 */ /* 0x000fe2000f8ec0ff */
[----:B------:R-:W-:Y:S01]  /*d270*/  IMAD.MOV R20, RZ, RZ, -R20 ;  /* 0x000000ffff147224 */ /* 0x000fe200078e0a14 */
[----:B------:R-:W-:Y:S01]  /*d280*/  SHF.R.U64 R4, R4, UR7, R5 ;  /* 0x0000000704047c19 */ /* 0x000fe20008001205 */
[----:B------:R-:W-:Y:S01]  /*d290*/  ULDC UR7, c[0x0][0x638] ;  /* 0x00018e0000077ab9 */ /* 0x000fe20000000800 */
[----:B------:R-:W-:Y:S01]  /*d2a0*/  UISETP.NE.AND UP0, UPT, UR46, URZ, UPT ;  /* 0x0000003f2e00728c */ /* 0x000fe2000bf05270 */
[----:B---3--:R-:W-:Y:S01]  /*d2b0*/  @P2 IMAD R14, R18, R20, R13 ;  /* 0x00000014120e2224 */ /* 0x008fe200078e020d */
[----:B------:R-:W-:Y:S01]  /*d2c0*/  ULDC UR8, c[0x0][0x610] ;  /* 0x0001840000087ab9 */ /* 0x000fe20000000800 */
[----:B------:R-:W-:Y:S02]  /*d2d0*/  IMAD.MOV R6, RZ, RZ, -R4 ;  /* 0x000000ffff067224 */ /* 0x000fe400078e0a04 */
[----:B------:R-:W-:Y:S01]  /*d2e0*/  IMAD R19, R4, UR5, R19 ;  /* 0x0000000504137c24 */ /* 0x000fe2000f8e0213 */
[----:B------:R-:W-:Y:S01]  /*d2f0*/  LOP3.LUT R4, R9, UR4, RZ, 0xc0, !PT ;  /* 0x0000000409047c12 */ /* 0x000fe2000f8ec0ff */
[----:B------:R-:W-:Y:S01]  /*d300*/  IMAD R15, R6, UR7, R15 ;  /* 0x00000007060f7c24 */ /* 0x000fe2000f8e020f */
[----:B------:R-:W-:Y:S01]  /*d310*/  ULDC UR7, c[0x0][0x600] ;  /* 0x0001800000077ab9 */ /* 0x000fe20000000800 */
[----:B------:R-:W-:Y:S01]  /*d320*/  IMAD R14, R19, UR8, R14 ;  /* 0x00000008130e7c24 */ /* 0x000fe2000f8e020e */
[----:B------:R-:W-:Y:S01]  /*d330*/  PLOP3.LUT P0, PT, PT, PT, UP0, 0x40, 0x0 ;  /* 0x000000000000781c */ /* 0x000fe20003f0e808 */
[----:B------:R-:W-:Y:S01]  /*d340*/  IMAD R15, R15, UR7, R4 ;  /* 0x000000070f0f7c24 */ /* 0x000fe2000f8e0204 */
[----:B------:R-:W-:Y:S01]  /*d350*/  PLOP3.LUT P1, PT, PT, PT, UP0, 0x40, 0x0 ;  /* 0x000000000000781c */ /* 0x000fe20003f2e808 */
[----:B------:R-:W-:-:S03]  /*d360*/  IMAD.MOV.U32 R6, RZ, RZ, 0x1 ;  /* 0x00000001ff067424 */ /* 0x000fc600078e00ff */
[----:B------:R-:W-:Y:S02]  /*d370*/  SEL R5, R15, R14, P0 ;  /* 0x0000000e0f057207 */ /* 0x000fe40000000000 */
[----:B------:R-:W-:-:S07]  /*d380*/  SEL R4, R14, R15, P1 ;  /* 0x0000000f0e047207 */ /* 0x000fce0000800000 */
.L_x_434:
[----:B------:R-:W-:Y:S05]  /*d390*/  BSYNC B1 ;  /* 0x0000000000017941 */ /* 0x000fea0003800000 */
.L_x_433:
[----:B------:R-:W-:-:S13]  /*d3a0*/  LOP3.LUT P0, RZ, R6, 0xff, RZ, 0xc0, !PT ;  /* 0x000000ff06ff7812 */ /* 0x000fda000780c0ff */
[----:B------:R-:W-:Y:S05]  /*d3b0*/  @P0 BRA `(.L_x_437) ;  /* 0xfffffff400240947 */ /* 0x000fea000383ffff */
[----:B------:R-:W-:Y:S05]  /*d3c0*/  BSYNC B0 ;  /* 0x0000000000007941 */ /* 0x000fea0003800000 */
.L_x_426:
[----:B------:R-:W-:-:S03]  /*d3d0*/  UMOV UR7, 0xffffffff ;  /* 0xffffffff00077882 */ /* 0x000fc60000000000 */
[----:B------:R-:W-:Y:S05]  /*d3e0*/  BRA.DIV UR7, `(.L_x_438) ;  /* 0x0000000607187947 */ /* 0x000fea000b800000 */
[----:B------:R-:W-:-:S13]  /*d3f0*/  ELECT P6, URZ, PT ;  /* 0x00000000003f782f */ /* 0x000fda00038c0000 */
.L_x_452:
[----:B------:R-:W-:Y:S04]  /*d400*/  BSSY B0, `(.L_x_439) ;  /* 0x000002c000007945 */ /* 0x000fe80003800000 */
[----:B------:R-:W-:Y:S05]  /*d410*/  @!P6 BRA `(.L_x_440) ;  /* 0x0000000000a8e947 */ /* 0x000fea0003800000 */
[----:B------:R-:W-:-:S04]  /*d420*/  ULOP3.LUT UR7, UR40, 0x2, URZ, 0xfc, !UPT ;  /* 0x0000000228077892 */ /* 0x000fc8000f8efc3f */
[----:B------:R-:W-:-:S06]  /*d430*/  UISETP.NE.AND UP0, UPT, UR7, 0x3, UPT ;  /* 0x000000030700788c */ /* 0x000fcc000bf05270 */
[----:B------:R-:W-:-:S13]  /*d440*/  PLOP3.LUT P0, PT, PT, PT, UP0, 0x80, 0x0 ;  /* 0x000000000000781c */ /* 0x000fda0003f0f008 */
[----:B------:R-:W-:Y:S05]  /*d450*/  @!P0 BRA `(.L_x_441) ;  /* 0x0000000000048947 */ /* 0x000fea0003800000 */
[----:B------:R-:W-:Y:S01]  /*d460*/  BPT.TRAP 0x1 ;  /* 0x000000040000795c */ /* 0x000fe20000300000 */
.L_x_441:
[----:B------:R-:W0:Y:S01]  /*d470*/  S2R R3, SR_CgaCtaId ;  /* 0x0000000000037919 */ /* 0x000e220000008800 */
[----:B------:R-:W-:Y:S02]  /*d480*/  MOV R0, 0x400 ;  /* 0x0000040000007802 */ /* 0x000fe40000000f00 */
[----:B------:R-:W-:Y:S02]  /*d490*/  SHF.L.U32 R2, R12, 0x1f, RZ ;  /* 0x0000001f0c027819 */ /* 0x000fe400000006ff */
[----:B0-----:R-:W-:-:S05]  /*d4a0*/  LEA R0, R3, R0, 0x18 ;  /* 0x0000000003007211 */ /* 0x001fca00078ec0ff */
[----:B------:R-:W-:-:S04]  /*d4b0*/  VIADD R0, R0, 0x20 ;  /* 0x0000002000007836 */ /* 0x000fc80000000000 */
[C---:B------:R-:W-:Y:S02]  /*d4c0*/  IMAD R5, R11.reuse, 0x8, R0 ;  /* 0x000000080b057824 */ /* 0x040fe400078e0200 */
[----:B------:R-:W-:Y:S02]  /*d4d0*/  VIADD R11, R11, 0x1 ;  /* 0x000000010b0b7836 */ /* 0x000fe40000000000 */
[----:B------:R-:W0:Y:S03]  /*d4e0*/  SYNCS.PHASECHK.TRANS64.TRYWAIT P0, [R5+URZ], R2 ;  /* 0x00000002050075a7 */ /* 0x000e26000800017f */
[----:B------:R-:W-:-:S04]  /*d4f0*/  ISETP.NE.AND P1, PT, R11, 0x4, PT ;  /* 0x000000040b00780c */ /* 0x000fc80003f25270 */
[----:B------:R-:W-:Y:S02]  /*d500*/  SEL R3, RZ, 0x1, P1 ;  /* 0x00000001ff037807 */ /* 0x000fe40000800000 */
[----:B------:R-:W-:Y:S02]  /*d510*/  SEL R11, R11, RZ, P1 ;  /* 0x000000ff0b0b7207 */ /* 0x000fe40000800000 */
[----:B------:R-:W-:-:S03]  /*d520*/  LOP3.LUT R12, R12, R3, RZ, 0x3c, !PT ;  /* 0x000000030c0c7212 */ /* 0x000fc600078e3cff */
[----:B------:R-:W-:Y:S01]  /*d530*/  IMAD R7, R11, 0x8, R0 ;  /* 0x000000080b077824 */ /* 0x000fe200078e0200 */
[----:B------:R-:W-:Y:S01]  /*d540*/  SHF.L.U32 R4, R12, 0x1f, RZ ;  /* 0x0000001f0c047819 */ /* 0x000fe200000006ff */
[----:B0-----:R-:W-:Y:S06]  /*d550*/  @!P0 BRA `(.L_x_442) ;  /* 0x0000000000dc8947 */ /* 0x001fec0003800000 */
.L_x_453:
[----:B------:R-:W1:Y:S01]  /*d560*/  SYNCS.PHASECHK.TRANS64.TRYWAIT P0, [R7+URZ], R4 ;  /* 0x00000004070075a7 */ /* 0x000e62000800017f */
[----:B0-----:R-:W-:-:S05]  /*d570*/  VIADD R2, R11, 0x1 ;  /* 0x000000010b027836 */ /* 0x001fca0000000000 */
[----:B------:R-:W-:-:S04]  /*d580*/  ISETP.NE.AND P1, PT, R2, 0x4, PT ;  /* 0x000000040200780c */ /* 0x000fc80003f25270 */
[----:B------:R-:W-:Y:S02]  /*d590*/  SEL R3, RZ, 0x1, P1 ;  /* 0x00000001ff037807 */ /* 0x000fe40000800000 */
[----:B------:R-:W-:Y:S02]  /*d5a0*/  SEL R9, R2, RZ, P1 ;  /* 0x000000ff02097207 */ /* 0x000fe40000800000 */
[----:B------:R-:W-:-:S03]  /*d5b0*/  LOP3.LUT R11, R12, R3, RZ, 0x3c, !PT ;  /* 0x000000030c0b7212 */ /* 0x000fc600078e3cff */
[----:B------:R-:W-:Y:S01]  /*d5c0*/  IMAD R6, R9, 0x8, R0 ;  /* 0x0000000809067824 */ /* 0x000fe200078e0200 */
[----:B------:R-:W-:Y:S01]  /*d5d0*/  SHF.L.U32 R5, R11, 0x1f, RZ ;  /* 0x0000001f0b057819 */ /* 0x000fe200000006ff */
[----:B-1----:R-:W-:Y:S06]  /*d5e0*/  @!P0 BRA `(.L_x_443) ;  /* 0x0000000000cc8947 */ /* 0x002fec0003800000 */
.L_x_454:
[----:B------:R-:W1:Y:S01]  /*d5f0*/  SYNCS.PHASECHK.TRANS64.TRYWAIT P0, [R6+URZ], R5 ;  /* 0x00000005060075a7 */ /* 0x000e62000800017f */
[----:B------:R-:W-:-:S05]  /*d600*/  VIADD R2, R9, 0x1 ;  /* 0x0000000109027836 */ /* 0x000fca0000000000 */
[----:B------:R-:W-:-:S04]  /*d610*/  ISETP.NE.AND P1, PT, R2, 0x4, PT ;  /* 0x000000040200780c */ /* 0x000fc80003f25270 */
[----:B0-----:R-:W-:Y:S02]  /*d620*/  SEL R4, RZ, 0x1, P1 ;  /* 0x00000001ff047807 */ /* 0x001fe40000800000 */
[----:B------:R-:W-:Y:S02]  /*d630*/  SEL R3, R2, RZ, P1 ;  /* 0x000000ff02037207 */ /* 0x000fe40000800000 */
[----:B------:R-:W-:Y:S01]  /*d640*/  LOP3.LUT R4, R11, R4, RZ, 0x3c, !PT ;  /* 0x000000040b047212 */ /* 0x000fe200078e3cff */
[----:B-1----:R-:W-:Y:S06]  /*d650*/  @!P0 BRA `(.L_x_444) ;  /* 0x0000000000c48947 */ /* 0x002fec0003800000 */
.L_x_455:
[----:B------:R-:W-:Y:S01]  /*d660*/  IMAD R3, R3, 0x8, R0 ;  /* 0x0000000803037824 */ /* 0x000fe200078e0200 */
[----:B------:R-:W-:-:S07]  /*d670*/  SHF.L.U32 R0, R4, 0x1f, RZ ;  /* 0x0000001f04007819 */ /* 0x000fce00000006ff */
.L_x_445:
[----:B-1----:R1:W2:Y:S02]  /*d680*/  SYNCS.PHASECHK.TRANS64.TRYWAIT P0, [R3+URZ], R0 ;  /* 0x00000000030075a7 */ /* 0x0022a4000800017f */
[----:B--2---:R-:W-:Y:S05]  /*d690*/  @!P0 NANOSLEEP.SYNCS 0x989680 ;  /* 0x009896800000895d */ /* 0x004fea0003900000 */
[----:B------:R-:W2:Y:S02]  /*d6a0*/  @!P0 SYNCS.PHASECHK.TRANS64 P0, [R3+URZ], R0 ;  /* 0x00000000030085a7 */ /* 0x000ea4000800007f */
[----:B--2---:R-:W-:Y:S05]  /*d6b0*/  @!P0 BRA `(.L_x_445) ;  /* 0xfffffffc00f08947 */ /* 0x004fea000383ffff */
.L_x_440:
[----:B------:R-:W-:Y:S05]  /*d6c0*/  BSYNC B0 ;  /* 0x0000000000007941 */ /* 0x000fea0003800000 */
.L_x_439:
[----:B------:R-:W-:Y:S05]  /*d6d0*/  EXIT ;  /* 0x000000000000794d */ /* 0x000fea0003800000 */
.L_x_21:
[----:B-1----:R1:W2:Y:S02]  /*d6e0*/  SYNCS.PHASECHK.TRANS64.TRYWAIT P1, [R3+URZ], R0 ;  /* 0x00000000030075a7 */ /* 0x0022a4000802017f */
[----:B--2---:R-:W-:Y:S05]  /*d6f0*/  @!P1 NANOSLEEP.SYNCS 0x989680 ;  /* 0x009896800000995d */ /* 0x004fea0003900000 */
[----:B------:R-:W2:Y:S02]  /*d700*/  @!P1 SYNCS.PHASECHK.TRANS64 P1, [R3+URZ], R0 ;  /* 0x00000000030095a7 */ /* 0x000ea4000802007f */
[----:B--2---:R-:W-:Y:S05]  /*d710*/  @!P1 BRA `(.L_x_21) ;  /* 0xfffffffc00f09947 */ /* 0x004fea000383ffff */
[----:B------:R-:W-:Y:S05]  /*d720*/  BRA `(.L_x_20) ;  /* 0xffffff3c00e47947 */ /* 0x000fea000383ffff */
.L_x_26:
[----:B-1----:R1:W2:Y:S02]  /*d730*/  SYNCS.PHASECHK.TRANS64.TRYWAIT P1, [R3+URZ], R0 ;  /* 0x00000000030075a7 */ /* 0x0022a4000802017f */
[----:B--2---:R-:W-:Y:S05]  /*d740*/  @!P1 NANOSLEEP.SYNCS 0x989680 ;  /* 0x009896800000995d */ /* 0x004fea0003900000 */
[----:B------:R-:W2:Y:S02]  /*d750*/  @!P1 SYNCS.PHASECHK.TRANS64 P1, [R3+URZ], R0 ;  /* 0x00000000030095a7 */ /* 0x000ea4000802007f */
[----:B--2---:R-:W-:Y:S05]  /*d760*/  @!P1 BRA `(.L_x_26) ;  /* 0xfffffffc00f09947 */ /* 0x004fea000383ffff */
[----:B------:R-:W-:Y:S05]  /*d770*/  BRA `(.L_x_25) ;  /* 0xffffff4400247947 */ /* 0x000fea000383ffff */
.L_x_427:
[----:B------:R-:W-:Y:S01]  /*d780*/  BSSY B1, `(.L_x_446) ;  /* 0x0000006000017945 */ /* 0x000fe20003800000 */
[----:B------:R-:W-:-:S07]  /*d790*/  IMAD.MOV.U32 R15, RZ, RZ, -0x1 ;  /* 0xffffffffff0f7424 */ /* 0x000fce00078e00ff */
[----:B------:R-:W-:Y:S05]  /*d7a0*/  WARPSYNC.COLLECTIVE R15, `(.L_x_447) ;  /* 0x000000000f0c7348 */ /* 0x000fea0003c00000 */
[----:B------:R-:W-:Y:S02]  /*d7b0*/  ELECT P6, UR62, PT ;  /* 0x00000000003e782f */ /* 0x000fe400038c0000 */
[----:B------:R-:W-:Y:S01]  /*d7c0*/  MOV R14, UR62 ;  /* 0x0000003e000e7c02 */ /* 0x000fe20008000f00 */
[----:B------:R-:W-:Y:S10]  /*d7d0*/  ENDCOLLECTIVE ;  /* 0x000000000000791b */ /* 0x000ff40003800000 */
.L_x_447:
[----:B------:R-:W-:Y:S05]  /*d7e0*/  BSYNC B1 ;  /* 0x0000000000017941 */ /* 0x000fea0003800000 */
.L_x_446:
[----:B------:R-:W-:Y:S05]  /*d7f0*/  BRA `(.L_x_448) ;  /* 0xfffffff000207947 */ /* 0x000fea000383ffff */
.L_x_430:
[----:B-1----:R1:W2:Y:S02]  /*d800*/  SYNCS.PHASECHK.TRANS64.TRYWAIT P0, [R15+URZ+0x20], R6 ;  /* 0x000020060f0075a7 */ /* 0x0022a4000800017f */
[----:B--2---:R-:W-:Y:S05]  /*d810*/  @!P0 NANOSLEEP.SYNCS 0x989680 ;  /* 0x009896800000895d */ /* 0x004fea0003900000 */
[----:B------:R-:W2:Y:S02]  /*d820*/  @!P0 SYNCS.PHASECHK.TRANS64 P0, [R15+URZ+0x20], R6 ;  /* 0x000020060f0085a7 */ /* 0x000ea4000800007f */
[----:B--2---:R-:W-:Y:S05]  /*d830*/  @!P0 BRA `(.L_x_430) ;  /* 0xfffffffc00f08947 */ /* 0x004fea000383ffff */
[----:B------:R-:W-:Y:S05]  /*d840*/  BRA `(.L_x_449) ;  /* 0xfffffff0005c7947 */ /* 0x000fea000383ffff */
.L_x_438:
[----:B------:R-:W-:Y:S01]  /*d850*/  BSSY B0, `(.L_x_450) ;  /* 0x0000006000007945 */ /* 0x000fe20003800000 */
[----:B------:R-:W-:-:S07]  /*d860*/  IMAD.MOV.U32 R15, RZ, RZ, -0x1 ;  /* 0xffffffffff0f7424 */ /* 0x000fce00078e00ff */
[----:B------:R-:W-:Y:S05]  /*d870*/  WARPSYNC.COLLECTIVE R15, `(.L_x_451) ;  /* 0x000000000f0c7348 */ /* 0x000fea0003c00000 */
[----:B------:R-:W-:Y:S02]  /*d880*/  ELECT P6, UR62, PT ;  /* 0x00000000003e782f */ /* 0x000fe400038c0000 */
[----:B------:R-:W-:Y:S01]  /*d890*/  MOV R14, UR62 ;  /* 0x0000003e000e7c02 */ /* 0x000fe20008000f00 */
[----:B------:R-:W-:Y:S10]  /*d8a0*/  ENDCOLLECTIVE ;  /* 0x000000000000791b */ /* 0x000ff40003800000 */
.L_x_451:
[----:B------:R-:W-:Y:S05]  /*d8b0*/  BSYNC B0 ;  /* 0x0000000000007941 */ /* 0x000fea0003800000 */
.L_x_450:
[----:B------:R-:W-:Y:S05]  /*d8c0*/  BRA `(.L_x_452) ;  /* 0xfffffff800cc7947 */ /* 0x000fea000383ffff */
.L_x_442:
[----:B0-----:R0:W1:Y:S02]  /*d8d0*/  SYNCS.PHASECHK.TRANS64.TRYWAIT P0, [R5+URZ], R2 ;  /* 0x00000002050075a7 */ /* 0x001064000800017f */
[----:B-1----:R-:W-:Y:S05]  /*d8e0*/  @!P0 NANOSLEEP.SYNCS 0x989680 ;  /* 0x009896800000895d */ /* 0x002fea0003900000 */
[----:B------:R-:W1:Y:S02]  /*d8f0*/  @!P0 SYNCS.PHASECHK.TRANS64 P0, [R5+URZ], R2 ;  /* 0x00000002050085a7 */ /* 0x000e64000800007f */
[----:B-1----:R-:W-:Y:S05]  /*d900*/  @!P0 BRA `(.L_x_442) ;  /* 0xfffffffc00f08947 */ /* 0x002fea000383ffff */
[----:B------:R-:W-:Y:S05]  /*d910*/  BRA `(.L_x_453) ;  /* 0xfffffffc00107947 */ /* 0x000fea000383ffff */
.L_x_443:
[----:B0-----:R0:W1:Y:S02]  /*d920*/  SYNCS.PHASECHK.TRANS64.TRYWAIT P0, [R7+URZ], R4 ;  /* 0x00000004070075a7 */ /* 0x001064000800017f */
[----:B-1----:R-:W-:Y:S05]  /*d930*/  @!P0 NANOSLEEP.SYNCS 0x989680 ;  /* 0x009896800000895d */ /* 0x002fea0003900000 */
[----:B------:R-:W1:Y:S02]  /*d940*/  @!P0 SYNCS.PHASECHK.TRANS64 P0, [R7+URZ], R4 ;  /* 0x00000004070085a7 */ /* 0x000e64000800007f */
[----:B-1----:R-:W-:Y:S05]  /*d950*/  @!P0 BRA `(.L_x_443) ;  /* 0xfffffffc00f08947 */ /* 0x002fea000383ffff */
[----:B------:R-:W-:Y:S05]  /*d960*/  BRA `(.L_x_454) ;  /* 0xfffffffc00207947 */ /* 0x000fea000383ffff */
.L_x_444:
[----:B0-----:R0:W1:Y:S02]  /*d970*/  SYNCS.PHASECHK.TRANS64.TRYWAIT P0, [R6+URZ], R5 ;  /* 0x00000005060075a7 */ /* 0x001064000800017f */
[----:B-1----:R-:W-:Y:S05]  /*d980*/  @!P0 NANOSLEEP.SYNCS 0x989680 ;  /* 0x009896800000895d */ /* 0x002fea0003900000 */
[----:B------:R-:W1:Y:S02]  /*d990*/  @!P0 SYNCS.PHASECHK.TRANS64 P0, [R6+URZ], R5 ;  /* 0x00000005060085a7 */ /* 0x000e64000800007f */
[----:B-1----:R-:W-:Y:S05]  /*d9a0*/  @!P0 BRA `(.L_x_444) ;  /* 0xfffffffc00f08947 */ /* 0x002fea000383ffff */
[----:B------:R-:W-:Y:S05]  /*d9b0*/  BRA `(.L_x_455) ;  /* 0xfffffffc00287947 */ /* 0x000fea000383ffff */
.L_x_456:
[----:B------:R-:W-:-:S00]  /*d9c0*/  BRA `(.L_x_456) ;  /* 0xfffffffc00fc7947 */ /* 0x000fc0000383ffff */
[----:B------:R-:W-:-:S00]  /*d9d0*/  NOP ;  /* 0x0000000000007918 */ /* 0x000fc00000000000 */
        /* <DEDUP_REMOVED lines=10> */
.L_x_457:


//--------------------- .nv.global.init           --------------------------
	.section	.nv.global.init,"aw",@progbits
.nv.global.init:
	.type		$str$22,@object
	.size		$str$22,($str$23 - $str$22)
$str$22:
        /*0000*/ 	.byte	0x6b, 0x5f, 0x74, 0x69, 0x6c, 0x65, 0x5f, 0x63, 0x6f, 0x75, 0x6e, 0x74, 0x20, 0x3e, 0x3d, 0x20
        /*0010*/ 	.byte	0x31, 0x00
	.type		$str$23,@object
	.size		$str$23,(__unnamed_1 - $str$23)
$str$23:
        /*0012*/ 	.byte	0x2f, 0x74, 0x6d, 0x70, 0x2f, 0x63, 0x75, 0x74, 0x6c, 0x61, 0x73, 0x73, 0x5f, 0x73, 0x77, 0x65
        /*0022*/ 	.byte	0x65, 0x70, 0x5f, 0x73, 0x72, 0x63, 0x2f, 0x69, 0x6e, 0x63, 0x6c, 0x75, 0x64, 0x65, 0x2f, 0x63
        /*0032*/ 	.byte	0x75, 0x74, 0x6c, 0x61, 0x73, 0x73, 0x2f, 0x67, 0x65, 0x6d, 0x6d, 0x2f, 0x63, 0x6f, 0x6c, 0x6c
        /*0042*/ 	.byte	0x65, 0x63, 0x74, 0x69, 0x76, 0x65, 0x2f, 0x73, 0x6d, 0x39, 0x30, 0x5f, 0x6d, 0x6d, 0x61, 0x5f
        /*0052*/ 	.byte	0x74, 0x6d, 0x61, 0x5f, 0x67, 0x6d, 0x6d, 0x61, 0x5f, 0x73, 0x73, 0x5f, 0x77, 0x61, 0x72, 0x70
        /*0062*/ 	.byte	0x73, 0x70, 0x65, 0x63, 0x69, 0x61, 0x6c, 0x69, 0x7a, 0x65, 0x64, 0x2e, 0x68, 0x70, 0x70, 0x00
	.type		__unnamed_1,@object
	.size		__unnamed_1,(.L_0 - __unnamed_1)
__unnamed_1:
        /*0072*/ 	.byte	0x76, 0x6f, 0x69, 0x64, 0x20, 0x63, 0x75, 0x74, 0x6c, 0x61, 0x73, 0x73, 0x3a, 0x3a, 0x67, 0x65
        /* <DEDUP_REMOVED lines=173> */
.L_0:


//--------------------- .nv.shared._ZN7cutlass13device_kernelINS_4gemm6kernel13GemmUniversalIN4cute5tupleIJiiiiEEENS1_10collective13CollectiveMmaINS1_34MainloopSm90TmaGmmaWarpSpecializedILi4ENS5_IJNS4_1CILi2EEENSA_ILi1EEESC_EEENS1_35KernelTmaWarpSpecializedCooperativeEEENS5_IJNSA_ILi256EEENSA_ILi192EEENSA_ILi128EEEEEEaNS5_IJlSC_lEEEaSK_NS4_8TiledMMAINS4_8MMA_AtomIJNS4_4SM904GMMA27MMA_64x192x32_S32S8S8_SS_TNEEEENS4_6LayoutISD_NS5_IJSC_NSA_ILi0EEESS_EEEEENS5_IJNS4_10UnderscoreESV_SV_EEEEENS4_13SM90_TMA_LOADENS4_14ComposedLayoutINS4_7SwizzleILi3ELi4ELi3EEENS4_18smem_ptr_flag_bitsILi8EEENSR_INS5_IJNSA_ILi8EEESI_EEENS5_IJSI_SC_EEEEEEEvNS4_8identityENS4_23SM90_TMA_LOAD_MULTICASTES18_vS19_EENS_8epilogue10collective6detail29Sm90TmaWarpSpecializedAdapterINS1D_15DefaultEpilogueIaSK_SK_NS1C_6thread17LinearCombinationIaLi1EiiLNS1H_9ScaleType4KindE0ELNS_15FloatRoundStyleE2EaEENS1_15EpilogueDefaultEEEEEvvEEEEvNT_6ParamsE --------------------------
	.section	.nv.shared._ZN7cutlass13device_kernelINS_4gemm6kernel13GemmUniversalIN4cute5tupleIJiiiiEEENS1_10collective13CollectiveMmaINS1_34MainloopSm90TmaGmmaWarpSpecializedILi4ENS5_IJNS4_1CILi2EEENSA_ILi1EEESC_EEENS1_35KernelTmaWarpSpecializedCooperativeEEENS5_IJNSA_ILi256EEENSA_ILi192EEENSA_ILi128EEEEEEaNS5_IJlSC_lEEEaSK_NS4_8TiledMMAINS4_8MMA_AtomIJNS4_4SM904GMMA27MMA_64x192x32_S32S8S8_SS_TNEEEENS4_6LayoutISD_NS5_IJSC_NSA_ILi0EEESS_EEEEENS5_IJNS4_10UnderscoreESV_SV_EEEEENS4_13SM90_TMA_LOADENS4_14ComposedLayoutINS4_7SwizzleILi3ELi4ELi3EEENS4_18smem_ptr_flag_bitsILi8EEENSR_INS5_IJNSA_ILi8EEESI_EEENS5_IJSI_SC_EEEEEEEvNS4_8identityENS4_23SM90_TMA_LOAD_MULTICASTES18_vS19_EENS_8epilogue10collective6detail29Sm90TmaWarpSpecializedAdapterINS1D_15DefaultEpilogueIaSK_SK_NS1C_6thread17LinearCombinationIaLi1EiiLNS1H_9ScaleType4KindE0ELNS_15FloatRoundStyleE2EaEENS1_15EpilogueDefaultEEEEEvvEEEEvNT_6ParamsE,"aw",@nobits
	.sectionflags	@""
	.align	16
	.zero		1024


//--------------------- .nv.shared.reserved.0     --------------------------
	.section	.nv.shared.reserved.0,"aw",@nobits
	.weak		__nv_reservedSMEM_offset_0_alias
	.size		__nv_reservedSMEM_offset_0_alias, 0, 0
	.other		__nv_reservedSMEM_offset_0_alias,@"STO_CUDA_RESERVED_SHARED STV_DEFAULT"
__nv_reservedSMEM_offset_0_alias:
	.zero		0


//--------------------- .nv.global                --------------------------
	.section	.nv.global,"aw",@nobits
.nv.global:
	.type		_ZN40_INTERNAL_350c5b83_4_k_cu_9e8b9c2b_119034cute1_E,@object
	.size		_ZN40_INTERNAL_350c5b83_4_k_cu_9e8b9c2b_119034cute1_E,(_ZN40_INTERNAL_350c5b83_4_k_cu_9e8b9c2b_119034cuda3std3__45__cpo6cbeginE - _ZN40_INTERNAL_350c5b83_4_k_cu_9e8b9c2b_119034cute1_E)
_ZN40_INTERNAL_350c5b83_4_k_cu_9e8b9c2b_119034cute1_E:
	.zero		1
	.type		_ZN40_INTERNAL_350c5b83_4_k_cu_9e8b9c2b_119034cuda3std3__45__cpo6cbeginE,@object
	.size		_ZN40_INTERNAL_350c5b83_4_k_cu_9e8b9c2b_119034cuda3std3__45__cpo6cbeginE,(_ZN40_INTERNAL_350c5b83_4_k_cu_9e8b9c2b_119034cuda3std3__48in_placeE - _ZN40_INTERNAL_350c5b83_4_k_cu_9e8b9c2b_119034cuda3std3__45__cpo6cbeginE)
_ZN40_INTERNAL_350c5b83_4_k_cu_9e8b9c2b_119034cuda3std3__45__cpo6cbeginE:
	.zero		1
	.type		_ZN40_INTERNAL_350c5b83_4_k_cu_9e8b9c2b_119034cuda3std3__48in_placeE,@object
	.size		_ZN40_INTERNAL_350c5b83_4_k_cu_9e8b9c2b_119034cuda3std3__48in_placeE,(_ZN40_INTERNAL_350c5b83_4_k_cu_9e8b9c2b_119034cuda3std6ranges3__45__cpo9iter_moveE - _ZN40_INTERNAL_350c5b83_4_k_cu_9e8b9c2b_119034cuda3std3__48in_placeE)
_ZN40_INTERNAL_350c5b83_4_k_cu_9e8b9c2b_119034cuda3std3__48in_placeE:
	.zero		1
	.type		_ZN40_INTERNAL_350c5b83_4_k_cu_9e8b9c2b_119034cuda3std6ranges3__45__cpo9iter_moveE,@object
	.size		_ZN40_INTERNAL_350c5b83_4_k_cu_9e8b9c2b_119034cuda3std6ranges3__45__cpo9iter_moveE,(_ZN40_INTERNAL_350c5b83_4_k_cu_9e8b9c2b_119034cuda3std3__45__cpo5beginE - _ZN40_INTERNAL_350c5b83_4_k_cu_9e8b9c2b_119034cuda3std6ranges3__45__cpo9iter_moveE)
_ZN40_INTERNAL_350c5b83_4_k_cu_9e8b9c2b_119034cuda3std6ranges3__45__cpo9iter_moveE:
	.zero		1
	.type		_ZN40_INTERNAL_350c5b83_4_k_cu_9e8b9c2b_119034cuda3std3__45__cpo5beginE,@object
	.size		_ZN40_INTERNAL_350c5b83_4_k_cu_9e8b9c2b_119034cuda3std3__45__cpo5beginE,(_ZN40_INTERNAL_350c5b83_4_k_cu_9e8b9c2b_119034cuda3std3__442_GLOBAL__N__350c5b83_4_k_cu_9e8b9c2b_119036ignoreE - _ZN40_INTERNAL_350c5b83_4_k_cu_9e8b9c2b_119034cuda3std3__45__cpo5beginE)
_ZN40_INTERNAL_350c5b83_4_k_cu_9e8b9c2b_119034cuda3std3__45__cpo5beginE:
	.zero		1
	.type		_ZN40_INTERNAL_350c5b83_4_k_cu_9e8b9c2b_119034cuda3std3__442_GLOBAL__N__350c5b83_4_k_cu_9e8b9c2b_119036ignoreE,@object
	.size		_ZN40_INTERNAL_350c5b83_4_k_cu_9e8b9c2b_119034cuda3std3__442_GLOBAL__N__350c5b83_4_k_cu_9e8b9c2b_119036ignoreE,(_ZN40_INTERNAL_350c5b83_4_k_cu_9e8b9c2b_119034cute7productE - _ZN40_INTERNAL_350c5b83_4_k_cu_9e8b9c2b_119034cuda3std3__442_GLOBAL__N__350c5b83_4_k_cu_9e8b9c2b_119036ignoreE)
_ZN40_INTERNAL_350c5b83_4_k_cu_9e8b9c2b_119034cuda3std3__442_GLOBAL__N__350c5b83_4_k_cu_9e8b9c2b_119036ignoreE:
	.zero		1
	.type		_ZN40_INTERNAL_350c5b83_4_k_cu_9e8b9c2b_119034cute7productE,@object
	.size		_ZN40_INTERNAL_350c5b83_4_k_cu_9e8b9c2b_119034cute7productE,(_ZN40_INTERNAL_350c5b83_4_k_cu_9e8b9c2b_119034cuda3std3__45__cpo3endE - _ZN40_INTERNAL_350c5b83_4_k_cu_9e8b9c2b_119034cute7productE)
_ZN40_INTERNAL_350c5b83_4_k_cu_9e8b9c2b_119034cute7productE:
	.zero		1
	.type		_ZN40_INTERNAL_350c5b83_4_k_cu_9e8b9c2b_119034cuda3std3__45__cpo3endE,@object
	.size		_ZN40_INTERNAL_350c5b83_4_k_cu_9e8b9c2b_119034cuda3std3__45__cpo3endE,(_ZN40_INTERNAL_350c5b83_4_k_cu_9e8b9c2b_119034cuda3std3__419piecewise_constructE - _ZN40_INTERNAL_350c5b83_4_k_cu_9e8b9c2b_119034cuda3std3__45__cpo3endE)
_ZN40_INTERNAL_350c5b83_4_k_cu_9e8b9c2b_119034cuda3std3__45__cpo3endE:
	.zero		1
	.type		_ZN40_INTERNAL_350c5b83_4_k_cu_9e8b9c2b_119034cuda3std3__419piecewise_constructE,@object
	.size		_ZN40_INTERNAL_350c5b83_4_k_cu_9e8b9c2b_119034cuda3std3__419piecewise_constructE,(_ZN40_INTERNAL_350c5b83_4_k_cu_9e8b9c2b_119034cuda3std3__45__cpo4cendE - _ZN40_INTERNAL_350c5b83_4_k_cu_9e8b9c2b_119034cuda3std3__419piecewise_constructE)
_ZN40_INTERNAL_350c5b83_4_k_cu_9e8b9c2b_119034cuda3std3__419piecewise_constructE:
	.zero		1
	.type		_ZN40_INTERNAL_350c5b83_4_k_cu_9e8b9c2b_119034cuda3std3__45__cpo4cendE,@object
	.size		_ZN40_INTERNAL_350c5b83_4_k_cu_9e8b9c2b_119034cuda3std3__45__cpo4cendE,(_ZN40_INTERNAL_350c5b83_4_k_cu_9e8b9c2b_119034cuda3std6ranges3__45__cpo4swapE - _ZN40_INTERNAL_350c5b83_4_k_cu_9e8b9c2b_119034cuda3std3__45__cpo4cendE)
_ZN40_INTERNAL_350c5b83_4_k_cu_9e8b9c2b_119034cuda3std3__45__cpo4cendE:
	.zero		1
	.type		_ZN40_INTERNAL_350c5b83_4_k_cu_9e8b9c2b_119034cuda3std6ranges3__45__cpo4swapE,@object
	.size		_ZN40_INTERNAL_350c5b83_4_k_cu_9e8b9c2b_119034cuda3std6ranges3__45__cpo4swapE,(.L_8 - _ZN40_INTERNAL_350c5b83_4_k_cu_9e8b9c2b_119034cuda3std6ranges3__45__cpo4swapE)
_ZN40_INTERNAL_350c5b83_4_k_cu_9e8b9c2b_119034cuda3std6ranges3__45__cpo4swapE:
	.zero		1
.L_8:


//--------------------- .nv.constant0._ZN7cutlass13device_kernelINS_4gemm6kernel13GemmUniversalIN4cute5tupleIJiiiiEEENS1_10collective13CollectiveMmaINS1_34MainloopSm90TmaGmmaWarpSpecializedILi4ENS5_IJNS4_1CILi2EEENSA_ILi1EEESC_EEENS1_35KernelTmaWarpSpecializedCooperativeEEENS5_IJNSA_ILi256EEENSA_ILi192EEENSA_ILi128EEEEEEaNS5_IJlSC_lEEEaSK_NS4_8TiledMMAINS4_8MMA_AtomIJNS4_4SM904GMMA27MMA_64x192x32_S32S8S8_SS_TNEEEENS4_6LayoutISD_NS5_IJSC_NSA_ILi0EEESS_EEEEENS5_IJNS4_10UnderscoreESV_SV_EEEEENS4_13SM90_TMA_LOADENS4_14ComposedLayoutINS4_7SwizzleILi3ELi4ELi3EEENS4_18smem_ptr_flag_bitsILi8EEENSR_INS5_IJNSA_ILi8EEESI_EEENS5_IJSI_SC_EEEEEEEvNS4_8identityENS4_23SM90_TMA_LOAD_MULTICASTES18_vS19_EENS_8epilogue10collective6detail29Sm90TmaWarpSpecializedAdapterINS1D_15DefaultEpilogueIaSK_SK_NS1C_6thread17LinearCombinationIaLi1EiiLNS1H_9ScaleType4KindE0ELNS_15FloatRoundStyleE2EaEENS1_15EpilogueDefaultEEEEEvvEEEEvNT_6ParamsE --------------------------
	.section	.nv.constant0._ZN7cutlass13device_kernelINS_4gemm6kernel13GemmUniversalIN4cute5tupleIJiiiiEEENS1_10collective13CollectiveMmaINS1_34MainloopSm90TmaGmmaWarpSpecializedILi4ENS5_IJNS4_1CILi2EEENSA_ILi1EEESC_EEENS1_35KernelTmaWarpSpecializedCooperativeEEENS5_IJNSA_ILi256EEENSA_ILi192EEENSA_ILi128EEEEEEaNS5_IJlSC_lEEEaSK_NS4_8TiledMMAINS4_8MMA_AtomIJNS4_4SM904GMMA27MMA_64x192x32_S32S8S8_SS_TNEEEENS4_6LayoutISD_NS5_IJSC_NSA_ILi0EEESS_EEEEENS5_IJNS4_10UnderscoreESV_SV_EEEEENS4_13SM90_TMA_LOADENS4_14ComposedLayoutINS4_7SwizzleILi3ELi4ELi3EEENS4_18smem_ptr_flag_bitsILi8EEENSR_INS5_IJNSA_ILi8EEESI_EEENS5_IJSI_SC_EEEEEEEvNS4_8identityENS4_23SM90_TMA_LOAD_MULTICASTES18_vS19_EENS_8epilogue10collective6detail29Sm90TmaWarpSpecializedAdapterINS1D_15DefaultEpilogueIaSK_SK_NS1C_6thread17LinearCombinationIaLi1EiiLNS1H_9ScaleType4KindE0ELNS_15FloatRoundStyleE2EaEENS1_15EpilogueDefaultEEEEEvvEEEEvNT_6ParamsE,"a",@progbits
	.sectionflags	@""
	.align	4
.nv.constant0._ZN7cutlass13device_kernelINS_4gemm6kernel13GemmUniversalIN4cute5tupleIJiiiiEEENS1_10collective13CollectiveMmaINS1_34MainloopSm90TmaGmmaWarpSpecializedILi4ENS5_IJNS4_1CILi2EEENSA_ILi1EEESC_EEENS1_35KernelTmaWarpSpecializedCooperativeEEENS5_IJNSA_ILi256EEENSA_ILi192EEENSA_ILi128EEEEEEaNS5_IJlSC_lEEEaSK_NS4_8TiledMMAINS4_8MMA_AtomIJNS4_4SM904GMMA27MMA_64x192x32_S32S8S8_SS_TNEEEENS4_6LayoutISD_NS5_IJSC_NSA_ILi0EEESS_EEEEENS5_IJNS4_10UnderscoreESV_SV_EEEEENS4_13SM90_TMA_LOADENS4_14ComposedLayoutINS4_7SwizzleILi3ELi4ELi3EEENS4_18smem_ptr_flag_bitsILi8EEENSR_INS5_IJNSA_ILi8EEESI_EEENS5_IJSI_SC_EEEEEEEvNS4_8identityENS4_23SM90_TMA_LOAD_MULTICASTES18_vS19_EENS_8epilogue10collective6detail29Sm90TmaWarpSpecializedAdapterINS1D_15DefaultEpilogueIaSK_SK_NS1C_6thread17LinearCombinationIaLi1EiiLNS1H_9ScaleType4KindE0ELNS_15FloatRoundStyleE2EaEENS1_15EpilogueDefaultEEEEEvvEEEEvNT_6ParamsE:
	.zero		1664


//--------------------- SYMBOLS --------------------------

	.type		.nv.reservedSmem.offset0,@object
	.size		.nv.reservedSmem.offset0,0x4
	.type		__assertfail,@function
